//
// Generated by NVIDIA NVVM Compiler
//
// Compiler Build ID: CL-36424714
// Cuda compilation tools, release 13.0, V13.0.88
// Based on NVVM 20.0.0
//

.version 9.0
.target sm_100
.address_size 64

	// .globl	_Z12trsm_mul32_LIdLi4ELb1ELb0ELb0ELb0EEviiT_PKS0_iPS0_ii
// _ZZ12trsm_mul32_LIdLi4ELb1ELb0ELb0ELb0EEviiT_PKS0_iPS0_iiE2sA has been demoted

.visible .entry _Z12trsm_mul32_LIdLi4ELb1ELb0ELb0ELb0EEviiT_PKS0_iPS0_ii(
	.param .u32 _Z12trsm_mul32_LIdLi4ELb1ELb0ELb0ELb0EEviiT_PKS0_iPS0_ii_param_0,
	.param .u32 _Z12trsm_mul32_LIdLi4ELb1ELb0ELb0ELb0EEviiT_PKS0_iPS0_ii_param_1,
	.param .f64 _Z12trsm_mul32_LIdLi4ELb1ELb0ELb0ELb0EEviiT_PKS0_iPS0_ii_param_2,
	.param .u64 .ptr .align 1 _Z12trsm_mul32_LIdLi4ELb1ELb0ELb0ELb0EEviiT_PKS0_iPS0_ii_param_3,
	.param .u32 _Z12trsm_mul32_LIdLi4ELb1ELb0ELb0ELb0EEviiT_PKS0_iPS0_ii_param_4,
	.param .u64 .ptr .align 1 _Z12trsm_mul32_LIdLi4ELb1ELb0ELb0ELb0EEviiT_PKS0_iPS0_ii_param_5,
	.param .u32 _Z12trsm_mul32_LIdLi4ELb1ELb0ELb0ELb0EEviiT_PKS0_iPS0_ii_param_6,
	.param .u32 _Z12trsm_mul32_LIdLi4ELb1ELb0ELb0ELb0EEviiT_PKS0_iPS0_ii_param_7
)
{
	.reg .pred 	%p<203>;
	.reg .b32 	%r<353>;
	.reg .b64 	%rd<47>;
	.reg .b64 	%fd<586>;
	// demoted variable
	.shared .align 8 .b8 _ZZ12trsm_mul32_LIdLi4ELb1ELb0ELb0ELb0EEviiT_PKS0_iPS0_iiE2sA[8448];
	ld.param.u32 	%r49, [_Z12trsm_mul32_LIdLi4ELb1ELb0ELb0ELb0EEviiT_PKS0_iPS0_ii_param_1];
	ld.param.f64 	%fd172, [_Z12trsm_mul32_LIdLi4ELb1ELb0ELb0ELb0EEviiT_PKS0_iPS0_ii_param_2];
	ld.param.u64 	%rd3, [_Z12trsm_mul32_LIdLi4ELb1ELb0ELb0ELb0EEviiT_PKS0_iPS0_ii_param_3];
	ld.param.u32 	%r50, [_Z12trsm_mul32_LIdLi4ELb1ELb0ELb0ELb0EEviiT_PKS0_iPS0_ii_param_4];
	ld.param.u64 	%rd4, [_Z12trsm_mul32_LIdLi4ELb1ELb0ELb0ELb0EEviiT_PKS0_iPS0_ii_param_5];
	ld.param.u32 	%r51, [_Z12trsm_mul32_LIdLi4ELb1ELb0ELb0ELb0EEviiT_PKS0_iPS0_ii_param_6];
	ld.param.u32 	%r52, [_Z12trsm_mul32_LIdLi4ELb1ELb0ELb0ELb0EEviiT_PKS0_iPS0_ii_param_7];
	mov.u32 	%r53, %tid.x;
	and.b32  	%r1, %r53, 31;
	shr.u32 	%r2, %r53, 5;
	and.b32  	%r3, %r53, 992;
	mad.lo.s32 	%r4, %r50, %r2, %r1;
	mad.lo.s32 	%r5, %r51, %r2, %r1;
	setp.lt.s32 	%p1, %r49, 1;
	@%p1 bra 	$L__BB0_144;
	shl.b32 	%r6, %r50, 2;
	shl.b32 	%r10, %r50, 5;
	add.s32 	%r7, %r10, 32;
	add.s32 	%r55, %r1, %r3;
	shl.b32 	%r56, %r55, 3;
	mov.u32 	%r57, _ZZ12trsm_mul32_LIdLi4ELb1ELb0ELb0ELb0EEviiT_PKS0_iPS0_iiE2sA;
	add.s32 	%r8, %r57, %r56;
	shl.b32 	%r58, %r1, 3;
	add.s32 	%r9, %r57, %r58;
	add.s32 	%r59, %r2, 28;
	mad.lo.s32 	%r11, %r50, %r59, %r1;
	add.s32 	%r60, %r2, 20;
	mad.lo.s32 	%r12, %r50, %r60, %r1;
	add.s32 	%r61, %r2, 24;
	mad.lo.s32 	%r13, %r50, %r61, %r1;
	add.s32 	%r62, %r2, 16;
	mad.lo.s32 	%r14, %r50, %r62, %r1;
	add.s32 	%r63, %r2, 12;
	mad.lo.s32 	%r15, %r50, %r63, %r1;
	add.s32 	%r64, %r2, 8;
	mad.lo.s32 	%r16, %r50, %r64, %r1;
	mov.b32 	%r342, 0;
	mul.wide.s32 	%rd33, %r6, 8;
$L__BB0_2:
	mov.u32 	%r65, %ctaid.x;
	shl.b32 	%r66, %r65, 2;
	add.s32 	%r18, %r342, %r66;
	setp.ge.u32 	%p2, %r18, %r49;
	@%p2 bra 	$L__BB0_144;
	setp.lt.s32 	%p3, %r52, 1;
	mul.lo.s32 	%r67, %r18, %r51;
	cvt.u64.u32 	%rd1, %r67;
	add.s32 	%r19, %r18, %r2;
	@%p3 bra 	$L__BB0_143;
	shl.b64 	%rd5, %rd1, 3;
	add.s64 	%rd2, %rd4, %rd5;
	mov.b32 	%r343, 0;
$L__BB0_5:
	setp.eq.s32 	%p4, %r343, 0;
	mov.f64 	%fd519, 0d0000000000000000;
	@%p4 bra 	$L__BB0_12;
	shl.b32 	%r69, %r343, 5;
	add.s32 	%r352, %r4, %r69;
	add.s32 	%r351, %r11, %r69;
	add.s32 	%r350, %r12, %r69;
	add.s32 	%r349, %r13, %r69;
	add.s32 	%r348, %r14, %r69;
	add.s32 	%r347, %r15, %r69;
	add.s32 	%r346, %r16, %r69;
	neg.s32 	%r345, %r343;
	mov.f64 	%fd519, 0d0000000000000000;
	mov.u32 	%r344, %r5;
$L__BB0_7:
	setp.ge.u32 	%p5, %r19, %r49;
	mul.wide.s32 	%rd14, %r352, 8;
	add.s64 	%rd6, %rd3, %rd14;
	// begin inline asm
	ld.global.nc.f64 %fd176, [%rd6];
	// end inline asm
	st.shared.f64 	[%r8], %fd176;
	mul.wide.s32 	%rd15, %r6, 8;
	add.s64 	%rd7, %rd6, %rd15;
	// begin inline asm
	ld.global.nc.f64 %fd177, [%rd7];
	// end inline asm
	st.shared.f64 	[%r8+1024], %fd177;
	mul.wide.s32 	%rd16, %r346, 8;
	add.s64 	%rd8, %rd3, %rd16;
	// begin inline asm
	ld.global.nc.f64 %fd178, [%rd8];
	// end inline asm
	st.shared.f64 	[%r8+2048], %fd178;
	mul.wide.s32 	%rd17, %r347, 8;
	add.s64 	%rd9, %rd3, %rd17;
	// begin inline asm
	ld.global.nc.f64 %fd179, [%rd9];
	// end inline asm
	st.shared.f64 	[%r8+3072], %fd179;
	mul.wide.s32 	%rd18, %r348, 8;
	add.s64 	%rd10, %rd3, %rd18;
	// begin inline asm
	ld.global.nc.f64 %fd180, [%rd10];
	// end inline asm
	st.shared.f64 	[%r8+4096], %fd180;
	mul.wide.s32 	%rd19, %r350, 8;
	add.s64 	%rd11, %rd3, %rd19;
	// begin inline asm
	ld.global.nc.f64 %fd181, [%rd11];
	// end inline asm
	st.shared.f64 	[%r8+5120], %fd181;
	mul.wide.s32 	%rd20, %r349, 8;
	add.s64 	%rd12, %rd3, %rd20;
	// begin inline asm
	ld.global.nc.f64 %fd182, [%rd12];
	// end inline asm
	st.shared.f64 	[%r8+6144], %fd182;
	mul.wide.s32 	%rd21, %r351, 8;
	add.s64 	%rd13, %rd3, %rd21;
	// begin inline asm
	ld.global.nc.f64 %fd183, [%rd13];
	// end inline asm
	st.shared.f64 	[%r8+7168], %fd183;
	@%p5 bra 	$L__BB0_9;
	mul.wide.s32 	%rd23, %r344, 8;
	add.s64 	%rd22, %rd2, %rd23;
	// begin inline asm
	ld.global.nc.f64 %fd523, [%rd22];
	// end inline asm
$L__BB0_9:
	bar.sync 	0;
	@%p5 bra 	$L__BB0_11;
	ld.shared.f64 	%fd249, [%r9];
	ld.shared.f64 	%fd250, [%r9+256];
	ld.shared.f64 	%fd251, [%r9+512];
	ld.shared.f64 	%fd252, [%r9+768];
	// begin inline asm
	mov.b64 {%r70,%r71}, %fd523;
	// end inline asm
	shfl.sync.idx.b32	%r73|%p7, %r71, 0, 31, -1;
	shfl.sync.idx.b32	%r72|%p8, %r70, 0, 31, -1;
	// begin inline asm
	mov.b64 %fd186, {%r72,%r73};
	// end inline asm
	// begin inline asm
	mov.b64 {%r74,%r75}, %fd523;
	// end inline asm
	shfl.sync.idx.b32	%r77|%p9, %r75, 1, 31, -1;
	shfl.sync.idx.b32	%r76|%p10, %r74, 1, 31, -1;
	// begin inline asm
	mov.b64 %fd188, {%r76,%r77};
	// end inline asm
	// begin inline asm
	mov.b64 {%r78,%r79}, %fd523;
	// end inline asm
	shfl.sync.idx.b32	%r81|%p11, %r79, 2, 31, -1;
	shfl.sync.idx.b32	%r80|%p12, %r78, 2, 31, -1;
	// begin inline asm
	mov.b64 %fd190, {%r80,%r81};
	// end inline asm
	// begin inline asm
	mov.b64 {%r82,%r83}, %fd523;
	// end inline asm
	shfl.sync.idx.b32	%r85|%p13, %r83, 3, 31, -1;
	shfl.sync.idx.b32	%r84|%p14, %r82, 3, 31, -1;
	// begin inline asm
	mov.b64 %fd192, {%r84,%r85};
	// end inline asm
	fma.rn.f64 	%fd253, %fd249, %fd186, %fd519;
	fma.rn.f64 	%fd254, %fd250, %fd188, %fd253;
	fma.rn.f64 	%fd255, %fd251, %fd190, %fd254;
	fma.rn.f64 	%fd256, %fd252, %fd192, %fd255;
	ld.shared.f64 	%fd257, [%r9+1024];
	ld.shared.f64 	%fd258, [%r9+1280];
	ld.shared.f64 	%fd259, [%r9+1536];
	ld.shared.f64 	%fd260, [%r9+1792];
	// begin inline asm
	mov.b64 {%r86,%r87}, %fd523;
	// end inline asm
	shfl.sync.idx.b32	%r89|%p15, %r87, 4, 31, -1;
	shfl.sync.idx.b32	%r88|%p16, %r86, 4, 31, -1;
	// begin inline asm
	mov.b64 %fd194, {%r88,%r89};
	// end inline asm
	// begin inline asm
	mov.b64 {%r90,%r91}, %fd523;
	// end inline asm
	shfl.sync.idx.b32	%r93|%p17, %r91, 5, 31, -1;
	shfl.sync.idx.b32	%r92|%p18, %r90, 5, 31, -1;
	// begin inline asm
	mov.b64 %fd196, {%r92,%r93};
	// end inline asm
	// begin inline asm
	mov.b64 {%r94,%r95}, %fd523;
	// end inline asm
	shfl.sync.idx.b32	%r97|%p19, %r95, 6, 31, -1;
	shfl.sync.idx.b32	%r96|%p20, %r94, 6, 31, -1;
	// begin inline asm
	mov.b64 %fd198, {%r96,%r97};
	// end inline asm
	// begin inline asm
	mov.b64 {%r98,%r99}, %fd523;
	// end inline asm
	shfl.sync.idx.b32	%r101|%p21, %r99, 7, 31, -1;
	shfl.sync.idx.b32	%r100|%p22, %r98, 7, 31, -1;
	// begin inline asm
	mov.b64 %fd200, {%r100,%r101};
	// end inline asm
	fma.rn.f64 	%fd261, %fd257, %fd194, %fd256;
	fma.rn.f64 	%fd262, %fd258, %fd196, %fd261;
	fma.rn.f64 	%fd263, %fd259, %fd198, %fd262;
	fma.rn.f64 	%fd264, %fd260, %fd200, %fd263;
	ld.shared.f64 	%fd265, [%r9+2048];
	ld.shared.f64 	%fd266, [%r9+2304];
	ld.shared.f64 	%fd267, [%r9+2560];
	ld.shared.f64 	%fd268, [%r9+2816];
	// begin inline asm
	mov.b64 {%r102,%r103}, %fd523;
	// end inline asm
	shfl.sync.idx.b32	%r105|%p23, %r103, 8, 31, -1;
	shfl.sync.idx.b32	%r104|%p24, %r102, 8, 31, -1;
	// begin inline asm
	mov.b64 %fd202, {%r104,%r105};
	// end inline asm
	// begin inline asm
	mov.b64 {%r106,%r107}, %fd523;
	// end inline asm
	shfl.sync.idx.b32	%r109|%p25, %r107, 9, 31, -1;
	shfl.sync.idx.b32	%r108|%p26, %r106, 9, 31, -1;
	// begin inline asm
	mov.b64 %fd204, {%r108,%r109};
	// end inline asm
	// begin inline asm
	mov.b64 {%r110,%r111}, %fd523;
	// end inline asm
	shfl.sync.idx.b32	%r113|%p27, %r111, 10, 31, -1;
	shfl.sync.idx.b32	%r112|%p28, %r110, 10, 31, -1;
	// begin inline asm
	mov.b64 %fd206, {%r112,%r113};
	// end inline asm
	// begin inline asm
	mov.b64 {%r114,%r115}, %fd523;
	// end inline asm
	shfl.sync.idx.b32	%r117|%p29, %r115, 11, 31, -1;
	shfl.sync.idx.b32	%r116|%p30, %r114, 11, 31, -1;
	// begin inline asm
	mov.b64 %fd208, {%r116,%r117};
	// end inline asm
	fma.rn.f64 	%fd269, %fd265, %fd202, %fd264;
	fma.rn.f64 	%fd270, %fd266, %fd204, %fd269;
	fma.rn.f64 	%fd271, %fd267, %fd206, %fd270;
	fma.rn.f64 	%fd272, %fd268, %fd208, %fd271;
	ld.shared.f64 	%fd273, [%r9+3072];
	ld.shared.f64 	%fd274, [%r9+3328];
	ld.shared.f64 	%fd275, [%r9+3584];
	ld.shared.f64 	%fd276, [%r9+3840];
	// begin inline asm
	mov.b64 {%r118,%r119}, %fd523;
	// end inline asm
	shfl.sync.idx.b32	%r121|%p31, %r119, 12, 31, -1;
	shfl.sync.idx.b32	%r120|%p32, %r118, 12, 31, -1;
	// begin inline asm
	mov.b64 %fd210, {%r120,%r121};
	// end inline asm
	// begin inline asm
	mov.b64 {%r122,%r123}, %fd523;
	// end inline asm
	shfl.sync.idx.b32	%r125|%p33, %r123, 13, 31, -1;
	shfl.sync.idx.b32	%r124|%p34, %r122, 13, 31, -1;
	// begin inline asm
	mov.b64 %fd212, {%r124,%r125};
	// end inline asm
	// begin inline asm
	mov.b64 {%r126,%r127}, %fd523;
	// end inline asm
	shfl.sync.idx.b32	%r129|%p35, %r127, 14, 31, -1;
	shfl.sync.idx.b32	%r128|%p36, %r126, 14, 31, -1;
	// begin inline asm
	mov.b64 %fd214, {%r128,%r129};
	// end inline asm
	// begin inline asm
	mov.b64 {%r130,%r131}, %fd523;
	// end inline asm
	shfl.sync.idx.b32	%r133|%p37, %r131, 15, 31, -1;
	shfl.sync.idx.b32	%r132|%p38, %r130, 15, 31, -1;
	// begin inline asm
	mov.b64 %fd216, {%r132,%r133};
	// end inline asm
	fma.rn.f64 	%fd277, %fd273, %fd210, %fd272;
	fma.rn.f64 	%fd278, %fd274, %fd212, %fd277;
	fma.rn.f64 	%fd279, %fd275, %fd214, %fd278;
	fma.rn.f64 	%fd280, %fd276, %fd216, %fd279;
	ld.shared.f64 	%fd281, [%r9+4096];
	ld.shared.f64 	%fd282, [%r9+4352];
	ld.shared.f64 	%fd283, [%r9+4608];
	ld.shared.f64 	%fd284, [%r9+4864];
	// begin inline asm
	mov.b64 {%r134,%r135}, %fd523;
	// end inline asm
	shfl.sync.idx.b32	%r137|%p39, %r135, 16, 31, -1;
	shfl.sync.idx.b32	%r136|%p40, %r134, 16, 31, -1;
	// begin inline asm
	mov.b64 %fd218, {%r136,%r137};
	// end inline asm
	// begin inline asm
	mov.b64 {%r138,%r139}, %fd523;
	// end inline asm
	shfl.sync.idx.b32	%r141|%p41, %r139, 17, 31, -1;
	shfl.sync.idx.b32	%r140|%p42, %r138, 17, 31, -1;
	// begin inline asm
	mov.b64 %fd220, {%r140,%r141};
	// end inline asm
	// begin inline asm
	mov.b64 {%r142,%r143}, %fd523;
	// end inline asm
	shfl.sync.idx.b32	%r145|%p43, %r143, 18, 31, -1;
	shfl.sync.idx.b32	%r144|%p44, %r142, 18, 31, -1;
	// begin inline asm
	mov.b64 %fd222, {%r144,%r145};
	// end inline asm
	// begin inline asm
	mov.b64 {%r146,%r147}, %fd523;
	// end inline asm
	shfl.sync.idx.b32	%r149|%p45, %r147, 19, 31, -1;
	shfl.sync.idx.b32	%r148|%p46, %r146, 19, 31, -1;
	// begin inline asm
	mov.b64 %fd224, {%r148,%r149};
	// end inline asm
	fma.rn.f64 	%fd285, %fd281, %fd218, %fd280;
	fma.rn.f64 	%fd286, %fd282, %fd220, %fd285;
	fma.rn.f64 	%fd287, %fd283, %fd222, %fd286;
	fma.rn.f64 	%fd288, %fd284, %fd224, %fd287;
	ld.shared.f64 	%fd289, [%r9+5120];
	ld.shared.f64 	%fd290, [%r9+5376];
	ld.shared.f64 	%fd291, [%r9+5632];
	ld.shared.f64 	%fd292, [%r9+5888];
	// begin inline asm
	mov.b64 {%r150,%r151}, %fd523;
	// end inline asm
	shfl.sync.idx.b32	%r153|%p47, %r151, 20, 31, -1;
	shfl.sync.idx.b32	%r152|%p48, %r150, 20, 31, -1;
	// begin inline asm
	mov.b64 %fd226, {%r152,%r153};
	// end inline asm
	// begin inline asm
	mov.b64 {%r154,%r155}, %fd523;
	// end inline asm
	shfl.sync.idx.b32	%r157|%p49, %r155, 21, 31, -1;
	shfl.sync.idx.b32	%r156|%p50, %r154, 21, 31, -1;
	// begin inline asm
	mov.b64 %fd228, {%r156,%r157};
	// end inline asm
	// begin inline asm
	mov.b64 {%r158,%r159}, %fd523;
	// end inline asm
	shfl.sync.idx.b32	%r161|%p51, %r159, 22, 31, -1;
	shfl.sync.idx.b32	%r160|%p52, %r158, 22, 31, -1;
	// begin inline asm
	mov.b64 %fd230, {%r160,%r161};
	// end inline asm
	// begin inline asm
	mov.b64 {%r162,%r163}, %fd523;
	// end inline asm
	shfl.sync.idx.b32	%r165|%p53, %r163, 23, 31, -1;
	shfl.sync.idx.b32	%r164|%p54, %r162, 23, 31, -1;
	// begin inline asm
	mov.b64 %fd232, {%r164,%r165};
	// end inline asm
	fma.rn.f64 	%fd293, %fd289, %fd226, %fd288;
	fma.rn.f64 	%fd294, %fd290, %fd228, %fd293;
	fma.rn.f64 	%fd295, %fd291, %fd230, %fd294;
	fma.rn.f64 	%fd296, %fd292, %fd232, %fd295;
	ld.shared.f64 	%fd297, [%r9+6144];
	ld.shared.f64 	%fd298, [%r9+6400];
	ld.shared.f64 	%fd299, [%r9+6656];
	ld.shared.f64 	%fd300, [%r9+6912];
	// begin inline asm
	mov.b64 {%r166,%r167}, %fd523;
	// end inline asm
	shfl.sync.idx.b32	%r169|%p55, %r167, 24, 31, -1;
	shfl.sync.idx.b32	%r168|%p56, %r166, 24, 31, -1;
	// begin inline asm
	mov.b64 %fd234, {%r168,%r169};
	// end inline asm
	// begin inline asm
	mov.b64 {%r170,%r171}, %fd523;
	// end inline asm
	shfl.sync.idx.b32	%r173|%p57, %r171, 25, 31, -1;
	shfl.sync.idx.b32	%r172|%p58, %r170, 25, 31, -1;
	// begin inline asm
	mov.b64 %fd236, {%r172,%r173};
	// end inline asm
	// begin inline asm
	mov.b64 {%r174,%r175}, %fd523;
	// end inline asm
	shfl.sync.idx.b32	%r177|%p59, %r175, 26, 31, -1;
	shfl.sync.idx.b32	%r176|%p60, %r174, 26, 31, -1;
	// begin inline asm
	mov.b64 %fd238, {%r176,%r177};
	// end inline asm
	// begin inline asm
	mov.b64 {%r178,%r179}, %fd523;
	// end inline asm
	shfl.sync.idx.b32	%r181|%p61, %r179, 27, 31, -1;
	shfl.sync.idx.b32	%r180|%p62, %r178, 27, 31, -1;
	// begin inline asm
	mov.b64 %fd240, {%r180,%r181};
	// end inline asm
	fma.rn.f64 	%fd301, %fd297, %fd234, %fd296;
	fma.rn.f64 	%fd302, %fd298, %fd236, %fd301;
	fma.rn.f64 	%fd303, %fd299, %fd238, %fd302;
	fma.rn.f64 	%fd304, %fd300, %fd240, %fd303;
	ld.shared.f64 	%fd305, [%r9+7168];
	ld.shared.f64 	%fd306, [%r9+7424];
	ld.shared.f64 	%fd307, [%r9+7680];
	ld.shared.f64 	%fd308, [%r9+7936];
	// begin inline asm
	mov.b64 {%r182,%r183}, %fd523;
	// end inline asm
	shfl.sync.idx.b32	%r185|%p63, %r183, 28, 31, -1;
	shfl.sync.idx.b32	%r184|%p64, %r182, 28, 31, -1;
	// begin inline asm
	mov.b64 %fd242, {%r184,%r185};
	// end inline asm
	// begin inline asm
	mov.b64 {%r186,%r187}, %fd523;
	// end inline asm
	shfl.sync.idx.b32	%r189|%p65, %r187, 29, 31, -1;
	shfl.sync.idx.b32	%r188|%p66, %r186, 29, 31, -1;
	// begin inline asm
	mov.b64 %fd244, {%r188,%r189};
	// end inline asm
	// begin inline asm
	mov.b64 {%r190,%r191}, %fd523;
	// end inline asm
	shfl.sync.idx.b32	%r193|%p67, %r191, 30, 31, -1;
	shfl.sync.idx.b32	%r192|%p68, %r190, 30, 31, -1;
	// begin inline asm
	mov.b64 %fd246, {%r192,%r193};
	// end inline asm
	// begin inline asm
	mov.b64 {%r194,%r195}, %fd523;
	// end inline asm
	shfl.sync.idx.b32	%r197|%p69, %r195, 31, 31, -1;
	shfl.sync.idx.b32	%r196|%p70, %r194, 31, 31, -1;
	// begin inline asm
	mov.b64 %fd248, {%r196,%r197};
	// end inline asm
	fma.rn.f64 	%fd309, %fd305, %fd242, %fd304;
	fma.rn.f64 	%fd310, %fd306, %fd244, %fd309;
	fma.rn.f64 	%fd311, %fd307, %fd246, %fd310;
	fma.rn.f64 	%fd519, %fd308, %fd248, %fd311;
$L__BB0_11:
	bar.sync 	0;
	add.s32 	%r352, %r352, %r10;
	add.s32 	%r351, %r351, %r10;
	add.s32 	%r350, %r350, %r10;
	add.s32 	%r349, %r349, %r10;
	add.s32 	%r348, %r348, %r10;
	add.s32 	%r347, %r347, %r10;
	add.s32 	%r346, %r346, %r10;
	add.s32 	%r345, %r345, 1;
	setp.eq.s32 	%p71, %r345, 0;
	add.s32 	%r344, %r344, 32;
	@%p71 bra 	$L__BB0_12;
	bra.uni 	$L__BB0_7;
$L__BB0_12:
	setp.lt.u32 	%p72, %r19, %r49;
	mad.lo.s32 	%r198, %r7, %r343, %r4;
	mul.wide.s32 	%rd32, %r198, 8;
	add.s64 	%rd24, %rd3, %rd32;
	// begin inline asm
	ld.global.nc.f64 %fd312, [%rd24];
	// end inline asm
	st.shared.f64 	[%r8], %fd312;
	add.s32 	%r199, %r198, %r6;
	add.s64 	%rd25, %rd24, %rd33;
	// begin inline asm
	ld.global.nc.f64 %fd313, [%rd25];
	// end inline asm
	st.shared.f64 	[%r8+1024], %fd313;
	add.s32 	%r200, %r199, %r6;
	mul.wide.s32 	%rd34, %r200, 8;
	add.s64 	%rd26, %rd3, %rd34;
	// begin inline asm
	ld.global.nc.f64 %fd314, [%rd26];
	// end inline asm
	st.shared.f64 	[%r8+2048], %fd314;
	shl.b32 	%r201, %r50, 3;
	add.s32 	%r202, %r201, %r199;
	mul.wide.s32 	%rd35, %r202, 8;
	add.s64 	%rd27, %rd3, %rd35;
	// begin inline asm
	ld.global.nc.f64 %fd315, [%rd27];
	// end inline asm
	st.shared.f64 	[%r8+3072], %fd315;
	add.s32 	%r203, %r202, %r6;
	mul.wide.s32 	%rd36, %r203, 8;
	add.s64 	%rd28, %rd3, %rd36;
	// begin inline asm
	ld.global.nc.f64 %fd316, [%rd28];
	// end inline asm
	st.shared.f64 	[%r8+4096], %fd316;
	shl.b32 	%r204, %r50, 4;
	add.s32 	%r205, %r204, %r199;
	mul.wide.s32 	%rd37, %r205, 8;
	add.s64 	%rd29, %rd3, %rd37;
	// begin inline asm
	ld.global.nc.f64 %fd317, [%rd29];
	// end inline asm
	st.shared.f64 	[%r8+5120], %fd317;
	add.s32 	%r206, %r205, %r6;
	mul.wide.s32 	%rd38, %r206, 8;
	add.s64 	%rd30, %rd3, %rd38;
	// begin inline asm
	ld.global.nc.f64 %fd318, [%rd30];
	// end inline asm
	st.shared.f64 	[%r8+6144], %fd318;
	add.s32 	%r207, %r201, %r205;
	mul.wide.s32 	%rd39, %r207, 8;
	add.s64 	%rd31, %rd3, %rd39;
	// begin inline asm
	ld.global.nc.f64 %fd319, [%rd31];
	// end inline asm
	st.shared.f64 	[%r8+7168], %fd319;
	@%p72 bra 	$L__BB0_13;
	bra.uni 	$L__BB0_14;
$L__BB0_13:
	shl.b32 	%r208, %r343, 5;
	add.s32 	%r209, %r208, %r5;
	mul.wide.s32 	%rd41, %r209, 8;
	add.s64 	%rd40, %rd2, %rd41;
	// begin inline asm
	ld.global.nc.f64 %fd523, [%rd40];
	// end inline asm
$L__BB0_14:
	setp.ge.u32 	%p73, %r19, %r49;
	bar.sync 	0;
	@%p73 bra 	$L__BB0_142;
	setp.ne.s32 	%p74, %r1, 0;
	@%p74 bra 	$L__BB0_17;
	neg.f64 	%fd321, %fd519;
	fma.rn.f64 	%fd322, %fd172, %fd523, %fd321;
	ld.shared.f64 	%fd323, [_ZZ12trsm_mul32_LIdLi4ELb1ELb0ELb0ELb0EEviiT_PKS0_iPS0_iiE2sA];
	div.rn.f64 	%fd523, %fd322, %fd323;
$L__BB0_17:
	setp.eq.s32 	%p75, %r1, 0;
	// begin inline asm
	mov.b64 {%r210,%r211}, %fd523;
	// end inline asm
	shfl.sync.idx.b32	%r213|%p76, %r211, 0, 31, -1;
	shfl.sync.idx.b32	%r212|%p77, %r210, 0, 31, -1;
	// begin inline asm
	mov.b64 %fd325, {%r212,%r213};
	// end inline asm
	@%p75 bra 	$L__BB0_19;
	ld.shared.f64 	%fd326, [%r9];
	fma.rn.f64 	%fd519, %fd326, %fd325, %fd519;
$L__BB0_19:
	setp.ne.s32 	%p78, %r1, 1;
	@%p78 bra 	$L__BB0_21;
	neg.f64 	%fd327, %fd519;
	fma.rn.f64 	%fd328, %fd172, %fd523, %fd327;
	ld.shared.f64 	%fd329, [_ZZ12trsm_mul32_LIdLi4ELb1ELb0ELb0ELb0EEviiT_PKS0_iPS0_iiE2sA+264];
	div.rn.f64 	%fd523, %fd328, %fd329;
$L__BB0_21:
	setp.lt.u32 	%p79, %r1, 2;
	// begin inline asm
	mov.b64 {%r214,%r215}, %fd523;
	// end inline asm
	shfl.sync.idx.b32	%r217|%p80, %r215, 1, 31, -1;
	shfl.sync.idx.b32	%r216|%p81, %r214, 1, 31, -1;
	// begin inline asm
	mov.b64 %fd331, {%r216,%r217};
	// end inline asm
	@%p79 bra 	$L__BB0_23;
	ld.shared.f64 	%fd332, [%r9+256];
	fma.rn.f64 	%fd519, %fd332, %fd331, %fd519;
$L__BB0_23:
	setp.ne.s32 	%p82, %r1, 2;
	@%p82 bra 	$L__BB0_25;
	neg.f64 	%fd333, %fd519;
	fma.rn.f64 	%fd334, %fd172, %fd523, %fd333;
	ld.shared.f64 	%fd335, [_ZZ12trsm_mul32_LIdLi4ELb1ELb0ELb0ELb0EEviiT_PKS0_iPS0_iiE2sA+528];
	div.rn.f64 	%fd523, %fd334, %fd335;
$L__BB0_25:
	setp.lt.u32 	%p83, %r1, 3;
	// begin inline asm
	mov.b64 {%r218,%r219}, %fd523;
	// end inline asm
	shfl.sync.idx.b32	%r221|%p84, %r219, 2, 31, -1;
	shfl.sync.idx.b32	%r220|%p85, %r218, 2, 31, -1;
	// begin inline asm
	mov.b64 %fd337, {%r220,%r221};
	// end inline asm
	@%p83 bra 	$L__BB0_27;
	ld.shared.f64 	%fd338, [%r9+512];
	fma.rn.f64 	%fd519, %fd338, %fd337, %fd519;
$L__BB0_27:
	setp.ne.s32 	%p86, %r1, 3;
	@%p86 bra 	$L__BB0_29;
	neg.f64 	%fd339, %fd519;
	fma.rn.f64 	%fd340, %fd172, %fd523, %fd339;
	ld.shared.f64 	%fd341, [_ZZ12trsm_mul32_LIdLi4ELb1ELb0ELb0ELb0EEviiT_PKS0_iPS0_iiE2sA+792];
	div.rn.f64 	%fd523, %fd340, %fd341;
$L__BB0_29:
	setp.lt.u32 	%p87, %r1, 4;
	// begin inline asm
	mov.b64 {%r222,%r223}, %fd523;
	// end inline asm
	shfl.sync.idx.b32	%r225|%p88, %r223, 3, 31, -1;
	shfl.sync.idx.b32	%r224|%p89, %r222, 3, 31, -1;
	// begin inline asm
	mov.b64 %fd343, {%r224,%r225};
	// end inline asm
	@%p87 bra 	$L__BB0_31;
	ld.shared.f64 	%fd344, [%r9+768];
	fma.rn.f64 	%fd519, %fd344, %fd343, %fd519;
$L__BB0_31:
	setp.ne.s32 	%p90, %r1, 4;
	@%p90 bra 	$L__BB0_33;
	neg.f64 	%fd345, %fd519;
	fma.rn.f64 	%fd346, %fd172, %fd523, %fd345;
	ld.shared.f64 	%fd347, [_ZZ12trsm_mul32_LIdLi4ELb1ELb0ELb0ELb0EEviiT_PKS0_iPS0_iiE2sA+1056];
	div.rn.f64 	%fd523, %fd346, %fd347;
$L__BB0_33:
	setp.lt.u32 	%p91, %r1, 5;
	// begin inline asm
	mov.b64 {%r226,%r227}, %fd523;
	// end inline asm
	shfl.sync.idx.b32	%r229|%p92, %r227, 4, 31, -1;
	shfl.sync.idx.b32	%r228|%p93, %r226, 4, 31, -1;
	// begin inline asm
	mov.b64 %fd349, {%r228,%r229};
	// end inline asm
	@%p91 bra 	$L__BB0_35;
	ld.shared.f64 	%fd350, [%r9+1024];
	fma.rn.f64 	%fd519, %fd350, %fd349, %fd519;
$L__BB0_35:
	setp.ne.s32 	%p94, %r1, 5;
	@%p94 bra 	$L__BB0_37;
	neg.f64 	%fd351, %fd519;
	fma.rn.f64 	%fd352, %fd172, %fd523, %fd351;
	ld.shared.f64 	%fd353, [_ZZ12trsm_mul32_LIdLi4ELb1ELb0ELb0ELb0EEviiT_PKS0_iPS0_iiE2sA+1320];
	div.rn.f64 	%fd523, %fd352, %fd353;
$L__BB0_37:
	setp.lt.u32 	%p95, %r1, 6;
	// begin inline asm
	mov.b64 {%r230,%r231}, %fd523;
	// end inline asm
	shfl.sync.idx.b32	%r233|%p96, %r231, 5, 31, -1;
	shfl.sync.idx.b32	%r232|%p97, %r230, 5, 31, -1;
	// begin inline asm
	mov.b64 %fd355, {%r232,%r233};
	// end inline asm
	@%p95 bra 	$L__BB0_39;
	ld.shared.f64 	%fd356, [%r9+1280];
	fma.rn.f64 	%fd519, %fd356, %fd355, %fd519;
$L__BB0_39:
	setp.ne.s32 	%p98, %r1, 6;
	@%p98 bra 	$L__BB0_41;
	neg.f64 	%fd357, %fd519;
	fma.rn.f64 	%fd358, %fd172, %fd523, %fd357;
	ld.shared.f64 	%fd359, [_ZZ12trsm_mul32_LIdLi4ELb1ELb0ELb0ELb0EEviiT_PKS0_iPS0_iiE2sA+1584];
	div.rn.f64 	%fd523, %fd358, %fd359;
$L__BB0_41:
	setp.lt.u32 	%p99, %r1, 7;
	// begin inline asm
	mov.b64 {%r234,%r235}, %fd523;
	// end inline asm
	shfl.sync.idx.b32	%r237|%p100, %r235, 6, 31, -1;
	shfl.sync.idx.b32	%r236|%p101, %r234, 6, 31, -1;
	// begin inline asm
	mov.b64 %fd361, {%r236,%r237};
	// end inline asm
	@%p99 bra 	$L__BB0_43;
	ld.shared.f64 	%fd362, [%r9+1536];
	fma.rn.f64 	%fd519, %fd362, %fd361, %fd519;
$L__BB0_43:
	setp.ne.s32 	%p102, %r1, 7;
	@%p102 bra 	$L__BB0_45;
	neg.f64 	%fd363, %fd519;
	fma.rn.f64 	%fd364, %fd172, %fd523, %fd363;
	ld.shared.f64 	%fd365, [_ZZ12trsm_mul32_LIdLi4ELb1ELb0ELb0ELb0EEviiT_PKS0_iPS0_iiE2sA+1848];
	div.rn.f64 	%fd523, %fd364, %fd365;
$L__BB0_45:
	setp.lt.u32 	%p103, %r1, 8;
	// begin inline asm
	mov.b64 {%r238,%r239}, %fd523;
	// end inline asm
	shfl.sync.idx.b32	%r241|%p104, %r239, 7, 31, -1;
	shfl.sync.idx.b32	%r240|%p105, %r238, 7, 31, -1;
	// begin inline asm
	mov.b64 %fd367, {%r240,%r241};
	// end inline asm
	@%p103 bra 	$L__BB0_47;
	ld.shared.f64 	%fd368, [%r9+1792];
	fma.rn.f64 	%fd519, %fd368, %fd367, %fd519;
$L__BB0_47:
	setp.ne.s32 	%p106, %r1, 8;
	@%p106 bra 	$L__BB0_49;
	neg.f64 	%fd369, %fd519;
	fma.rn.f64 	%fd370, %fd172, %fd523, %fd369;
	ld.shared.f64 	%fd371, [_ZZ12trsm_mul32_LIdLi4ELb1ELb0ELb0ELb0EEviiT_PKS0_iPS0_iiE2sA+2112];
	div.rn.f64 	%fd523, %fd370, %fd371;
$L__BB0_49:
	setp.lt.u32 	%p107, %r1, 9;
	// begin inline asm
	mov.b64 {%r242,%r243}, %fd523;
	// end inline asm
	shfl.sync.idx.b32	%r245|%p108, %r243, 8, 31, -1;
	shfl.sync.idx.b32	%r244|%p109, %r242, 8, 31, -1;
	// begin inline asm
	mov.b64 %fd373, {%r244,%r245};
	// end inline asm
	@%p107 bra 	$L__BB0_51;
	ld.shared.f64 	%fd374, [%r9+2048];
	fma.rn.f64 	%fd519, %fd374, %fd373, %fd519;
$L__BB0_51:
	setp.ne.s32 	%p110, %r1, 9;
	@%p110 bra 	$L__BB0_53;
	neg.f64 	%fd375, %fd519;
	fma.rn.f64 	%fd376, %fd172, %fd523, %fd375;
	ld.shared.f64 	%fd377, [_ZZ12trsm_mul32_LIdLi4ELb1ELb0ELb0ELb0EEviiT_PKS0_iPS0_iiE2sA+2376];
	div.rn.f64 	%fd523, %fd376, %fd377;
$L__BB0_53:
	setp.lt.u32 	%p111, %r1, 10;
	// begin inline asm
	mov.b64 {%r246,%r247}, %fd523;
	// end inline asm
	shfl.sync.idx.b32	%r249|%p112, %r247, 9, 31, -1;
	shfl.sync.idx.b32	%r248|%p113, %r246, 9, 31, -1;
	// begin inline asm
	mov.b64 %fd379, {%r248,%r249};
	// end inline asm
	@%p111 bra 	$L__BB0_55;
	ld.shared.f64 	%fd380, [%r9+2304];
	fma.rn.f64 	%fd519, %fd380, %fd379, %fd519;
$L__BB0_55:
	setp.ne.s32 	%p114, %r1, 10;
	@%p114 bra 	$L__BB0_57;
	neg.f64 	%fd381, %fd519;
	fma.rn.f64 	%fd382, %fd172, %fd523, %fd381;
	ld.shared.f64 	%fd383, [_ZZ12trsm_mul32_LIdLi4ELb1ELb0ELb0ELb0EEviiT_PKS0_iPS0_iiE2sA+2640];
	div.rn.f64 	%fd523, %fd382, %fd383;
$L__BB0_57:
	setp.lt.u32 	%p115, %r1, 11;
	// begin inline asm
	mov.b64 {%r250,%r251}, %fd523;
	// end inline asm
	shfl.sync.idx.b32	%r253|%p116, %r251, 10, 31, -1;
	shfl.sync.idx.b32	%r252|%p117, %r250, 10, 31, -1;
	// begin inline asm
	mov.b64 %fd385, {%r252,%r253};
	// end inline asm
	@%p115 bra 	$L__BB0_59;
	ld.shared.f64 	%fd386, [%r9+2560];
	fma.rn.f64 	%fd519, %fd386, %fd385, %fd519;
$L__BB0_59:
	setp.ne.s32 	%p118, %r1, 11;
	@%p118 bra 	$L__BB0_61;
	neg.f64 	%fd387, %fd519;
	fma.rn.f64 	%fd388, %fd172, %fd523, %fd387;
	ld.shared.f64 	%fd389, [_ZZ12trsm_mul32_LIdLi4ELb1ELb0ELb0ELb0EEviiT_PKS0_iPS0_iiE2sA+2904];
	div.rn.f64 	%fd523, %fd388, %fd389;
$L__BB0_61:
	setp.lt.u32 	%p119, %r1, 12;
	// begin inline asm
	mov.b64 {%r254,%r255}, %fd523;
	// end inline asm
	shfl.sync.idx.b32	%r257|%p120, %r255, 11, 31, -1;
	shfl.sync.idx.b32	%r256|%p121, %r254, 11, 31, -1;
	// begin inline asm
	mov.b64 %fd391, {%r256,%r257};
	// end inline asm
	@%p119 bra 	$L__BB0_63;
	ld.shared.f64 	%fd392, [%r9+2816];
	fma.rn.f64 	%fd519, %fd392, %fd391, %fd519;
$L__BB0_63:
	setp.ne.s32 	%p122, %r1, 12;
	@%p122 bra 	$L__BB0_65;
	neg.f64 	%fd393, %fd519;
	fma.rn.f64 	%fd394, %fd172, %fd523, %fd393;
	ld.shared.f64 	%fd395, [_ZZ12trsm_mul32_LIdLi4ELb1ELb0ELb0ELb0EEviiT_PKS0_iPS0_iiE2sA+3168];
	div.rn.f64 	%fd523, %fd394, %fd395;
$L__BB0_65:
	setp.lt.u32 	%p123, %r1, 13;
	// begin inline asm
	mov.b64 {%r258,%r259}, %fd523;
	// end inline asm
	shfl.sync.idx.b32	%r261|%p124, %r259, 12, 31, -1;
	shfl.sync.idx.b32	%r260|%p125, %r258, 12, 31, -1;
	// begin inline asm
	mov.b64 %fd397, {%r260,%r261};
	// end inline asm
	@%p123 bra 	$L__BB0_67;
	ld.shared.f64 	%fd398, [%r9+3072];
	fma.rn.f64 	%fd519, %fd398, %fd397, %fd519;
$L__BB0_67:
	setp.ne.s32 	%p126, %r1, 13;
	@%p126 bra 	$L__BB0_69;
	neg.f64 	%fd399, %fd519;
	fma.rn.f64 	%fd400, %fd172, %fd523, %fd399;
	ld.shared.f64 	%fd401, [_ZZ12trsm_mul32_LIdLi4ELb1ELb0ELb0ELb0EEviiT_PKS0_iPS0_iiE2sA+3432];
	div.rn.f64 	%fd523, %fd400, %fd401;
$L__BB0_69:
	setp.lt.u32 	%p127, %r1, 14;
	// begin inline asm
	mov.b64 {%r262,%r263}, %fd523;
	// end inline asm
	shfl.sync.idx.b32	%r265|%p128, %r263, 13, 31, -1;
	shfl.sync.idx.b32	%r264|%p129, %r262, 13, 31, -1;
	// begin inline asm
	mov.b64 %fd403, {%r264,%r265};
	// end inline asm
	@%p127 bra 	$L__BB0_71;
	ld.shared.f64 	%fd404, [%r9+3328];
	fma.rn.f64 	%fd519, %fd404, %fd403, %fd519;
$L__BB0_71:
	setp.ne.s32 	%p130, %r1, 14;
	@%p130 bra 	$L__BB0_73;
	neg.f64 	%fd405, %fd519;
	fma.rn.f64 	%fd406, %fd172, %fd523, %fd405;
	ld.shared.f64 	%fd407, [_ZZ12trsm_mul32_LIdLi4ELb1ELb0ELb0ELb0EEviiT_PKS0_iPS0_iiE2sA+3696];
	div.rn.f64 	%fd523, %fd406, %fd407;
$L__BB0_73:
	setp.lt.u32 	%p131, %r1, 15;
	// begin inline asm
	mov.b64 {%r266,%r267}, %fd523;
	// end inline asm
	shfl.sync.idx.b32	%r269|%p132, %r267, 14, 31, -1;
	shfl.sync.idx.b32	%r268|%p133, %r266, 14, 31, -1;
	// begin inline asm
	mov.b64 %fd409, {%r268,%r269};
	// end inline asm
	@%p131 bra 	$L__BB0_75;
	ld.shared.f64 	%fd410, [%r9+3584];
	fma.rn.f64 	%fd519, %fd410, %fd409, %fd519;
$L__BB0_75:
	setp.ne.s32 	%p134, %r1, 15;
	@%p134 bra 	$L__BB0_77;
	neg.f64 	%fd411, %fd519;
	fma.rn.f64 	%fd412, %fd172, %fd523, %fd411;
	ld.shared.f64 	%fd413, [_ZZ12trsm_mul32_LIdLi4ELb1ELb0ELb0ELb0EEviiT_PKS0_iPS0_iiE2sA+3960];
	div.rn.f64 	%fd523, %fd412, %fd413;
$L__BB0_77:
	setp.lt.u32 	%p135, %r1, 16;
	// begin inline asm
	mov.b64 {%r270,%r271}, %fd523;
	// end inline asm
	shfl.sync.idx.b32	%r273|%p136, %r271, 15, 31, -1;
	shfl.sync.idx.b32	%r272|%p137, %r270, 15, 31, -1;
	// begin inline asm
	mov.b64 %fd415, {%r272,%r273};
	// end inline asm
	@%p135 bra 	$L__BB0_79;
	ld.shared.f64 	%fd416, [%r9+3840];
	fma.rn.f64 	%fd519, %fd416, %fd415, %fd519;
$L__BB0_79:
	setp.ne.s32 	%p138, %r1, 16;
	@%p138 bra 	$L__BB0_81;
	neg.f64 	%fd417, %fd519;
	fma.rn.f64 	%fd418, %fd172, %fd523, %fd417;
	ld.shared.f64 	%fd419, [_ZZ12trsm_mul32_LIdLi4ELb1ELb0ELb0ELb0EEviiT_PKS0_iPS0_iiE2sA+4224];
	div.rn.f64 	%fd523, %fd418, %fd419;
$L__BB0_81:
	setp.lt.u32 	%p139, %r1, 17;
	// begin inline asm
	mov.b64 {%r274,%r275}, %fd523;
	// end inline asm
	shfl.sync.idx.b32	%r277|%p140, %r275, 16, 31, -1;
	shfl.sync.idx.b32	%r276|%p141, %r274, 16, 31, -1;
	// begin inline asm
	mov.b64 %fd421, {%r276,%r277};
	// end inline asm
	@%p139 bra 	$L__BB0_83;
	ld.shared.f64 	%fd422, [%r9+4096];
	fma.rn.f64 	%fd519, %fd422, %fd421, %fd519;
$L__BB0_83:
	setp.ne.s32 	%p142, %r1, 17;
	@%p142 bra 	$L__BB0_85;
	neg.f64 	%fd423, %fd519;
	fma.rn.f64 	%fd424, %fd172, %fd523, %fd423;
	ld.shared.f64 	%fd425, [_ZZ12trsm_mul32_LIdLi4ELb1ELb0ELb0ELb0EEviiT_PKS0_iPS0_iiE2sA+4488];
	div.rn.f64 	%fd523, %fd424, %fd425;
$L__BB0_85:
	setp.lt.u32 	%p143, %r1, 18;
	// begin inline asm
	mov.b64 {%r278,%r279}, %fd523;
	// end inline asm
	shfl.sync.idx.b32	%r281|%p144, %r279, 17, 31, -1;
	shfl.sync.idx.b32	%r280|%p145, %r278, 17, 31, -1;
	// begin inline asm
	mov.b64 %fd427, {%r280,%r281};
	// end inline asm
	@%p143 bra 	$L__BB0_87;
	ld.shared.f64 	%fd428, [%r9+4352];
	fma.rn.f64 	%fd519, %fd428, %fd427, %fd519;
$L__BB0_87:
	setp.ne.s32 	%p146, %r1, 18;
	@%p146 bra 	$L__BB0_89;
	neg.f64 	%fd429, %fd519;
	fma.rn.f64 	%fd430, %fd172, %fd523, %fd429;
	ld.shared.f64 	%fd431, [_ZZ12trsm_mul32_LIdLi4ELb1ELb0ELb0ELb0EEviiT_PKS0_iPS0_iiE2sA+4752];
	div.rn.f64 	%fd523, %fd430, %fd431;
$L__BB0_89:
	setp.lt.u32 	%p147, %r1, 19;
	// begin inline asm
	mov.b64 {%r282,%r283}, %fd523;
	// end inline asm
	shfl.sync.idx.b32	%r285|%p148, %r283, 18, 31, -1;
	shfl.sync.idx.b32	%r284|%p149, %r282, 18, 31, -1;
	// begin inline asm
	mov.b64 %fd433, {%r284,%r285};
	// end inline asm
	@%p147 bra 	$L__BB0_91;
	ld.shared.f64 	%fd434, [%r9+4608];
	fma.rn.f64 	%fd519, %fd434, %fd433, %fd519;
$L__BB0_91:
	setp.ne.s32 	%p150, %r1, 19;
	@%p150 bra 	$L__BB0_93;
	neg.f64 	%fd435, %fd519;
	fma.rn.f64 	%fd436, %fd172, %fd523, %fd435;
	ld.shared.f64 	%fd437, [_ZZ12trsm_mul32_LIdLi4ELb1ELb0ELb0ELb0EEviiT_PKS0_iPS0_iiE2sA+5016];
	div.rn.f64 	%fd523, %fd436, %fd437;
$L__BB0_93:
	setp.lt.u32 	%p151, %r1, 20;
	// begin inline asm
	mov.b64 {%r286,%r287}, %fd523;
	// end inline asm
	shfl.sync.idx.b32	%r289|%p152, %r287, 19, 31, -1;
	shfl.sync.idx.b32	%r288|%p153, %r286, 19, 31, -1;
	// begin inline asm
	mov.b64 %fd439, {%r288,%r289};
	// end inline asm
	@%p151 bra 	$L__BB0_95;
	ld.shared.f64 	%fd440, [%r9+4864];
	fma.rn.f64 	%fd519, %fd440, %fd439, %fd519;
$L__BB0_95:
	setp.ne.s32 	%p154, %r1, 20;
	@%p154 bra 	$L__BB0_97;
	neg.f64 	%fd441, %fd519;
	fma.rn.f64 	%fd442, %fd172, %fd523, %fd441;
	ld.shared.f64 	%fd443, [_ZZ12trsm_mul32_LIdLi4ELb1ELb0ELb0ELb0EEviiT_PKS0_iPS0_iiE2sA+5280];
	div.rn.f64 	%fd523, %fd442, %fd443;
$L__BB0_97:
	setp.lt.u32 	%p155, %r1, 21;
	// begin inline asm
	mov.b64 {%r290,%r291}, %fd523;
	// end inline asm
	shfl.sync.idx.b32	%r293|%p156, %r291, 20, 31, -1;
	shfl.sync.idx.b32	%r292|%p157, %r290, 20, 31, -1;
	// begin inline asm
	mov.b64 %fd445, {%r292,%r293};
	// end inline asm
	@%p155 bra 	$L__BB0_99;
	ld.shared.f64 	%fd446, [%r9+5120];
	fma.rn.f64 	%fd519, %fd446, %fd445, %fd519;
$L__BB0_99:
	setp.ne.s32 	%p158, %r1, 21;
	@%p158 bra 	$L__BB0_101;
	neg.f64 	%fd447, %fd519;
	fma.rn.f64 	%fd448, %fd172, %fd523, %fd447;
	ld.shared.f64 	%fd449, [_ZZ12trsm_mul32_LIdLi4ELb1ELb0ELb0ELb0EEviiT_PKS0_iPS0_iiE2sA+5544];
	div.rn.f64 	%fd523, %fd448, %fd449;
$L__BB0_101:
	setp.lt.u32 	%p159, %r1, 22;
	// begin inline asm
	mov.b64 {%r294,%r295}, %fd523;
	// end inline asm
	shfl.sync.idx.b32	%r297|%p160, %r295, 21, 31, -1;
	shfl.sync.idx.b32	%r296|%p161, %r294, 21, 31, -1;
	// begin inline asm
	mov.b64 %fd451, {%r296,%r297};
	// end inline asm
	@%p159 bra 	$L__BB0_103;
	ld.shared.f64 	%fd452, [%r9+5376];
	fma.rn.f64 	%fd519, %fd452, %fd451, %fd519;
$L__BB0_103:
	setp.ne.s32 	%p162, %r1, 22;
	@%p162 bra 	$L__BB0_105;
	neg.f64 	%fd453, %fd519;
	fma.rn.f64 	%fd454, %fd172, %fd523, %fd453;
	ld.shared.f64 	%fd455, [_ZZ12trsm_mul32_LIdLi4ELb1ELb0ELb0ELb0EEviiT_PKS0_iPS0_iiE2sA+5808];
	div.rn.f64 	%fd523, %fd454, %fd455;
$L__BB0_105:
	setp.lt.u32 	%p163, %r1, 23;
	// begin inline asm
	mov.b64 {%r298,%r299}, %fd523;
	// end inline asm
	shfl.sync.idx.b32	%r301|%p164, %r299, 22, 31, -1;
	shfl.sync.idx.b32	%r300|%p165, %r298, 22, 31, -1;
	// begin inline asm
	mov.b64 %fd457, {%r300,%r301};
	// end inline asm
	@%p163 bra 	$L__BB0_107;
	ld.shared.f64 	%fd458, [%r9+5632];
	fma.rn.f64 	%fd519, %fd458, %fd457, %fd519;
$L__BB0_107:
	setp.ne.s32 	%p166, %r1, 23;
	@%p166 bra 	$L__BB0_109;
	neg.f64 	%fd459, %fd519;
	fma.rn.f64 	%fd460, %fd172, %fd523, %fd459;
	ld.shared.f64 	%fd461, [_ZZ12trsm_mul32_LIdLi4ELb1ELb0ELb0ELb0EEviiT_PKS0_iPS0_iiE2sA+6072];
	div.rn.f64 	%fd523, %fd460, %fd461;
$L__BB0_109:
	setp.lt.u32 	%p167, %r1, 24;
	// begin inline asm
	mov.b64 {%r302,%r303}, %fd523;
	// end inline asm
	shfl.sync.idx.b32	%r305|%p168, %r303, 23, 31, -1;
	shfl.sync.idx.b32	%r304|%p169, %r302, 23, 31, -1;
	// begin inline asm
	mov.b64 %fd463, {%r304,%r305};
	// end inline asm
	@%p167 bra 	$L__BB0_111;
	ld.shared.f64 	%fd464, [%r9+5888];
	fma.rn.f64 	%fd519, %fd464, %fd463, %fd519;
$L__BB0_111:
	setp.ne.s32 	%p170, %r1, 24;
	@%p170 bra 	$L__BB0_113;
	neg.f64 	%fd465, %fd519;
	fma.rn.f64 	%fd466, %fd172, %fd523, %fd465;
	ld.shared.f64 	%fd467, [_ZZ12trsm_mul32_LIdLi4ELb1ELb0ELb0ELb0EEviiT_PKS0_iPS0_iiE2sA+6336];
	div.rn.f64 	%fd523, %fd466, %fd467;
$L__BB0_113:
	setp.lt.u32 	%p171, %r1, 25;
	// begin inline asm
	mov.b64 {%r306,%r307}, %fd523;
	// end inline asm
	shfl.sync.idx.b32	%r309|%p172, %r307, 24, 31, -1;
	shfl.sync.idx.b32	%r308|%p173, %r306, 24, 31, -1;
	// begin inline asm
	mov.b64 %fd469, {%r308,%r309};
	// end inline asm
	@%p171 bra 	$L__BB0_115;
	ld.shared.f64 	%fd470, [%r9+6144];
	fma.rn.f64 	%fd519, %fd470, %fd469, %fd519;
$L__BB0_115:
	setp.ne.s32 	%p174, %r1, 25;
	@%p174 bra 	$L__BB0_117;
	neg.f64 	%fd471, %fd519;
	fma.rn.f64 	%fd472, %fd172, %fd523, %fd471;
	ld.shared.f64 	%fd473, [_ZZ12trsm_mul32_LIdLi4ELb1ELb0ELb0ELb0EEviiT_PKS0_iPS0_iiE2sA+6600];
	div.rn.f64 	%fd523, %fd472, %fd473;
$L__BB0_117:
	setp.lt.u32 	%p175, %r1, 26;
	// begin inline asm
	mov.b64 {%r310,%r311}, %fd523;
	// end inline asm
	shfl.sync.idx.b32	%r313|%p176, %r311, 25, 31, -1;
	shfl.sync.idx.b32	%r312|%p177, %r310, 25, 31, -1;
	// begin inline asm
	mov.b64 %fd475, {%r312,%r313};
	// end inline asm
	@%p175 bra 	$L__BB0_119;
	ld.shared.f64 	%fd476, [%r9+6400];
	fma.rn.f64 	%fd519, %fd476, %fd475, %fd519;
$L__BB0_119:
	setp.ne.s32 	%p178, %r1, 26;
	@%p178 bra 	$L__BB0_121;
	neg.f64 	%fd477, %fd519;
	fma.rn.f64 	%fd478, %fd172, %fd523, %fd477;
	ld.shared.f64 	%fd479, [_ZZ12trsm_mul32_LIdLi4ELb1ELb0ELb0ELb0EEviiT_PKS0_iPS0_iiE2sA+6864];
	div.rn.f64 	%fd523, %fd478, %fd479;
$L__BB0_121:
	setp.lt.u32 	%p179, %r1, 27;
	// begin inline asm
	mov.b64 {%r314,%r315}, %fd523;
	// end inline asm
	shfl.sync.idx.b32	%r317|%p180, %r315, 26, 31, -1;
	shfl.sync.idx.b32	%r316|%p181, %r314, 26, 31, -1;
	// begin inline asm
	mov.b64 %fd481, {%r316,%r317};
	// end inline asm
	@%p179 bra 	$L__BB0_123;
	ld.shared.f64 	%fd482, [%r9+6656];
	fma.rn.f64 	%fd519, %fd482, %fd481, %fd519;
$L__BB0_123:
	setp.ne.s32 	%p182, %r1, 27;
	@%p182 bra 	$L__BB0_125;
	neg.f64 	%fd483, %fd519;
	fma.rn.f64 	%fd484, %fd172, %fd523, %fd483;
	ld.shared.f64 	%fd485, [_ZZ12trsm_mul32_LIdLi4ELb1ELb0ELb0ELb0EEviiT_PKS0_iPS0_iiE2sA+7128];
	div.rn.f64 	%fd523, %fd484, %fd485;
$L__BB0_125:
	setp.lt.u32 	%p183, %r1, 28;
	// begin inline asm
	mov.b64 {%r318,%r319}, %fd523;
	// end inline asm
	shfl.sync.idx.b32	%r321|%p184, %r319, 27, 31, -1;
	shfl.sync.idx.b32	%r320|%p185, %r318, 27, 31, -1;
	// begin inline asm
	mov.b64 %fd487, {%r320,%r321};
	// end inline asm
	@%p183 bra 	$L__BB0_127;
	ld.shared.f64 	%fd488, [%r9+6912];
	fma.rn.f64 	%fd519, %fd488, %fd487, %fd519;
$L__BB0_127:
	setp.ne.s32 	%p186, %r1, 28;
	@%p186 bra 	$L__BB0_129;
	neg.f64 	%fd489, %fd519;
	fma.rn.f64 	%fd490, %fd172, %fd523, %fd489;
	ld.shared.f64 	%fd491, [_ZZ12trsm_mul32_LIdLi4ELb1ELb0ELb0ELb0EEviiT_PKS0_iPS0_iiE2sA+7392];
	div.rn.f64 	%fd523, %fd490, %fd491;
$L__BB0_129:
	setp.lt.u32 	%p187, %r1, 29;
	// begin inline asm
	mov.b64 {%r322,%r323}, %fd523;
	// end inline asm
	shfl.sync.idx.b32	%r325|%p188, %r323, 28, 31, -1;
	shfl.sync.idx.b32	%r324|%p189, %r322, 28, 31, -1;
	// begin inline asm
	mov.b64 %fd493, {%r324,%r325};
	// end inline asm
	@%p187 bra 	$L__BB0_131;
	ld.shared.f64 	%fd494, [%r9+7168];
	fma.rn.f64 	%fd519, %fd494, %fd493, %fd519;
$L__BB0_131:
	setp.ne.s32 	%p190, %r1, 29;
	@%p190 bra 	$L__BB0_133;
	neg.f64 	%fd495, %fd519;
	fma.rn.f64 	%fd496, %fd172, %fd523, %fd495;
	ld.shared.f64 	%fd497, [_ZZ12trsm_mul32_LIdLi4ELb1ELb0ELb0ELb0EEviiT_PKS0_iPS0_iiE2sA+7656];
	div.rn.f64 	%fd523, %fd496, %fd497;
$L__BB0_133:
	setp.lt.u32 	%p191, %r1, 30;
	// begin inline asm
	mov.b64 {%r326,%r327}, %fd523;
	// end inline asm
	shfl.sync.idx.b32	%r329|%p192, %r327, 29, 31, -1;
	shfl.sync.idx.b32	%r328|%p193, %r326, 29, 31, -1;
	// begin inline asm
	mov.b64 %fd499, {%r328,%r329};
	// end inline asm
	@%p191 bra 	$L__BB0_135;
	ld.shared.f64 	%fd500, [%r9+7424];
	fma.rn.f64 	%fd519, %fd500, %fd499, %fd519;
$L__BB0_135:
	setp.ne.s32 	%p194, %r1, 30;
	@%p194 bra 	$L__BB0_137;
	neg.f64 	%fd501, %fd519;
	fma.rn.f64 	%fd502, %fd172, %fd523, %fd501;
	ld.shared.f64 	%fd503, [_ZZ12trsm_mul32_LIdLi4ELb1ELb0ELb0ELb0EEviiT_PKS0_iPS0_iiE2sA+7920];
	div.rn.f64 	%fd523, %fd502, %fd503;
$L__BB0_137:
	setp.ne.s32 	%p195, %r1, 31;
	// begin inline asm
	mov.b64 {%r330,%r331}, %fd523;
	// end inline asm
	shfl.sync.idx.b32	%r333|%p196, %r331, 30, 31, -1;
	shfl.sync.idx.b32	%r332|%p197, %r330, 30, 31, -1;
	// begin inline asm
	mov.b64 %fd505, {%r332,%r333};
	// end inline asm
	@%p195 bra 	$L__BB0_139;
	ld.shared.f64 	%fd506, [%r9+7680];
	fma.rn.f64 	%fd519, %fd506, %fd505, %fd519;
$L__BB0_139:
	setp.ne.s32 	%p198, %r1, 31;
	@%p198 bra 	$L__BB0_141;
	neg.f64 	%fd507, %fd519;
	fma.rn.f64 	%fd508, %fd172, %fd523, %fd507;
	ld.shared.f64 	%fd509, [_ZZ12trsm_mul32_LIdLi4ELb1ELb0ELb0ELb0EEviiT_PKS0_iPS0_iiE2sA+8184];
	div.rn.f64 	%fd523, %fd508, %fd509;
$L__BB0_141:
	// begin inline asm
	mov.b64 {%r334,%r335}, %fd523;
	// end inline asm
	shfl.sync.idx.b32	%r337|%p199, %r335, 31, 31, -1;
	shfl.sync.idx.b32	%r336|%p200, %r334, 31, 31, -1;
	// begin inline asm
	mov.b64 %fd511, {%r336,%r337};
	// end inline asm
	shl.b32 	%r338, %r343, 5;
	add.s32 	%r339, %r338, %r5;
	cvt.s64.s32 	%rd42, %r339;
	add.s64 	%rd43, %rd42, %rd1;
	cvta.to.global.u64 	%rd44, %rd4;
	shl.b64 	%rd45, %rd43, 3;
	add.s64 	%rd46, %rd44, %rd45;
	st.global.f64 	[%rd46], %fd523;
$L__BB0_142:
	bar.sync 	0;
	add.s32 	%r343, %r343, 1;
	setp.ne.s32 	%p201, %r343, %r52;
	@%p201 bra 	$L__BB0_5;
$L__BB0_143:
	mov.u32 	%r340, %nctaid.x;
	shl.b32 	%r341, %r340, 2;
	add.s32 	%r342, %r342, %r341;
	setp.lt.s32 	%p202, %r342, %r49;
	@%p202 bra 	$L__BB0_2;
$L__BB0_144:
	ret;

}


// ===== COMPILED SASS (sm_100) =====

	.target	sm_100

	.elftype	@"ET_EXEC"


//--------------------- .note.nv.tkinfo           --------------------------
	.section	.note.nv.tkinfo,"",@"SHT_NOTE"
	.sectionflags	@"SHF_NOTE_NV_TKINFO"
	.tkinfo
        /*0018*/ 	.word	0x00000002
        /*0030*/ 	.string	""
        /*0030*/ 	.string	"ptxas"
        /*0030*/ 	.string	"Cuda compilation tools, release 13.0, V13.0.88"
        /*0030*/ 	.string	"Build cuda_13.0.r13.0/compiler.36424714_0"
        /*0030*/ 	.string	"-arch sm_100 -m 64 "



//--------------------- .note.nv.cuinfo           --------------------------
	.section	.note.nv.cuinfo,"",@"SHT_NOTE"
	.sectionflags	@"SHF_NOTE_NV_CUINFO"
        /*0018*/ 	.short	0x0002
        /*001a*/ 	.short	0x0064
        /*001c*/ 	.short	0x0082
	.zero		2


//--------------------- .nv.info                  --------------------------
	.section	.nv.info,"",@"SHT_CUDA_INFO"
	.align	4


	//----- nvinfo : EIATTR_REGCOUNT
	.align		4
        /*0000*/ 	.byte	0x04, 0x2f
        /*0002*/ 	.short	(.L_1 - .L_0)
	.align		4
.L_0:
        /*0004*/ 	.word	index@(_Z12trsm_mul32_LIdLi4ELb1ELb0ELb0ELb0EEviiT_PKS0_iPS0_ii)
        /*0008*/ 	.word	0x0000002b


	//----- nvinfo : EIATTR_FRAME_SIZE
	.align		4
.L_1:
        /*000c*/ 	.byte	0x04, 0x11
        /*000e*/ 	.short	(.L_3 - .L_2)
	.align		4
.L_2:
        /*0010*/ 	.word	index@($__internal_0_$__cuda_sm20_div_rn_f64_full)
        /*0014*/ 	.word	0x00000000


	//----- nvinfo : EIATTR_FRAME_SIZE
	.align		4
.L_3:
        /*0018*/ 	.byte	0x04, 0x11
        /*001a*/ 	.short	(.L_5 - .L_4)
	.align		4
.L_4:
        /*001c*/ 	.word	index@(_Z12trsm_mul32_LIdLi4ELb1ELb0ELb0ELb0EEviiT_PKS0_iPS0_ii)
        /*0020*/ 	.word	0x00000000


	//----- nvinfo : EIATTR_MIN_STACK_SIZE
	.align		4
.L_5:
        /*0024*/ 	.byte	0x04, 0x12
        /*0026*/ 	.short	(.L_7 - .L_6)
	.align		4
.L_6:
        /*0028*/ 	.word	index@(_Z12trsm_mul32_LIdLi4ELb1ELb0ELb0ELb0EEviiT_PKS0_iPS0_ii)
        /*002c*/ 	.word	0x00000000
.L_7:


//--------------------- .nv.compat                --------------------------
	.section	.nv.compat,"",@"SHT_CUDA_COMPAT_INFO"
	.align	4
        /*0000*/ 	.byte	0x02, 0x09, 0x00, 0x00, 0x02, 0x02, 0x01, 0x00, 0x02, 0x05, 0x05, 0x00, 0x03, 0x07, 0x01, 0x01
        /*0010*/ 	.byte	0x02, 0x03, 0x00, 0x00, 0x02, 0x06, 0x01, 0x00, 0x04, 0x0b, 0x08, 0x00, 0x01, 0x00, 0x00, 0x00
        /*0020*/ 	.byte	0x00, 0x00, 0x00, 0x00


//--------------------- .nv.info._Z12trsm_mul32_LIdLi4ELb1ELb0ELb0ELb0EEviiT_PKS0_iPS0_ii --------------------------
	.section	.nv.info._Z12trsm_mul32_LIdLi4ELb1ELb0ELb0ELb0EEviiT_PKS0_iPS0_ii,"",@"SHT_CUDA_INFO"
	.sectionflags	@""
	.align	4


	//----- nvinfo : EIATTR_CUDA_API_VERSION
	.align		4
        /*0000*/ 	.byte	0x04, 0x37
        /*0002*/ 	.short	(.L_9 - .L_8)
.L_8:
        /*0004*/ 	.word	0x00000082


	//----- nvinfo : EIATTR_KPARAM_INFO
	.align		4
.L_9:
        /*0008*/ 	.byte	0x04, 0x17
        /*000a*/ 	.short	(.L_11 - .L_10)
.L_10:
        /*000c*/ 	.word	0x00000000
        /*0010*/ 	.short	0x0007
        /*0012*/ 	.short	0x002c
        /*0014*/ 	.byte	0x00, 0xf0, 0x11, 0x00


	//----- nvinfo : EIATTR_KPARAM_INFO
	.align		4
.L_11:
        /*0018*/ 	.byte	0x04, 0x17
        /*001a*/ 	.short	(.L_13 - .L_12)
.L_12:
        /*001c*/ 	.word	0x00000000
        /*0020*/ 	.short	0x0006
        /*0022*/ 	.short	0x0028
        /*0024*/ 	.byte	0x00, 0xf0, 0x11, 0x00


	//----- nvinfo : EIATTR_KPARAM_INFO
	.align		4
.L_13:
        /*0028*/ 	.byte	0x04, 0x17
        /*002a*/ 	.short	(.L_15 - .L_14)
.L_14:
        /*002c*/ 	.word	0x00000000
        /*0030*/ 	.short	0x0005
        /*0032*/ 	.short	0x0020
        /*0034*/ 	.byte	0x00, 0xf5, 0x21, 0x00


	//----- nvinfo : EIATTR_KPARAM_INFO
	.align		4
.L_15:
        /*0038*/ 	.byte	0x04, 0x17
        /*003a*/ 	.short	(.L_17 - .L_16)
.L_16:
        /*003c*/ 	.word	0x00000000
        /*0040*/ 	.short	0x0004
        /*0042*/ 	.short	0x0018
        /*0044*/ 	.byte	0x00, 0xf0, 0x11, 0x00


	//----- nvinfo : EIATTR_KPARAM_INFO
	.align		4
.L_17:
        /*0048*/ 	.byte	0x04, 0x17
        /*004a*/ 	.short	(.L_19 - .L_18)
.L_18:
        /*004c*/ 	.word	0x00000000
        /*0050*/ 	.short	0x0003
        /*0052*/ 	.short	0x0010
        /*0054*/ 	.byte	0x00, 0xf5, 0x21, 0x00


	//----- nvinfo : EIATTR_KPARAM_INFO
	.align		4
.L_19:
        /*0058*/ 	.byte	0x04, 0x17
        /*005a*/ 	.short	(.L_21 - .L_20)
.L_20:
        /*005c*/ 	.word	0x00000000
        /*0060*/ 	.short	0x0002
        /*0062*/ 	.short	0x0008
        /*0064*/ 	.byte	0x00, 0xf0, 0x21, 0x00


	//----- nvinfo : EIATTR_KPARAM_INFO
	.align		4
.L_21:
        /*0068*/ 	.byte	0x04, 0x17
        /*006a*/ 	.short	(.L_23 - .L_22)
.L_22:
        /*006c*/ 	.word	0x00000000
        /*0070*/ 	.short	0x0001
        /*0072*/ 	.short	0x0004
        /*0074*/ 	.byte	0x00, 0xf0, 0x11, 0x00


	//----- nvinfo : EIATTR_KPARAM_INFO
	.align		4
.L_23:
        /*0078*/ 	.byte	0x04, 0x17
        /*007a*/ 	.short	(.L_25 - .L_24)
.L_24:
        /*007c*/ 	.word	0x00000000
        /*0080*/ 	.short	0x0000
        /*0082*/ 	.short	0x0000
        /*0084*/ 	.byte	0x00, 0xf0, 0x11, 0x00


	//----- nvinfo : EIATTR_SPARSE_MMA_MASK
	.align		4
.L_25:
        /*0088*/ 	.byte	0x03, 0x50
        /*008a*/ 	.short	0x0000


	//----- nvinfo : EIATTR_MAXREG_COUNT
	.align		4
        /*008c*/ 	.byte	0x03, 0x1b
        /*008e*/ 	.short	0x00ff


	//----- nvinfo : EIATTR_NUM_BARRIERS
	.align		4
        /*0090*/ 	.byte	0x02, 0x4c
        /*0092*/ 	.byte	0x01
	.zero		1


	//----- nvinfo : EIATTR_MERCURY_ISA_VERSION
	.align		4
        /*0094*/ 	.byte	0x03, 0x5f
        /*0096*/ 	.short	0x0101


	//----- nvinfo : EIATTR_COOP_GROUP_MASK_REGIDS
	.align		4
        /*0098*/ 	.byte	0x04, 0x29
        /*009a*/ 	.short	(.L_27 - .L_26)


	//   ....[0]....
.L_26:
        /*009c*/ 	.word	0xffffffff


	//   ....[1]....
        /*00a0*/ 	.word	0xffffffff


	//   ....[2]....
        /*00a4*/ 	.word	0xffffffff


	//   ....[3]....
        /*00a8*/ 	.word	0xffffffff


	//   ....[4]....
        /*00ac*/ 	.word	0xffffffff


	//   ....[5]....
        /*00b0*/ 	.word	0xffffffff


	//   ....[6]....
        /*00b4*/ 	.word	0xffffffff


	//   ....[7]....
        /*00b8*/ 	.word	0xffffffff


	//   ....[8]....
        /*00bc*/ 	.word	0xffffffff


	//   ....[9]....
        /*00c0*/ 	.word	0xffffffff


	//   ....[10]....
        /*00c4*/ 	.word	0xffffffff


	//   ....[11]....
        /*00c8*/ 	.word	0xffffffff


	//   ....[12]....
        /*00cc*/ 	.word	0xffffffff


	//   ....[13]....
        /*00d0*/ 	.word	0xffffffff


	//   ....[14]....
        /*00d4*/ 	.word	0xffffffff


	//   ....[15]....
        /*00d8*/ 	.word	0xffffffff


	//   ....[16]....
        /*00dc*/ 	.word	0xffffffff


	//   ....[17]....
        /*00e0*/ 	.word	0xffffffff


	//   ....[18]....
        /*00e4*/ 	.word	0xffffffff


	//   ....[19]....
        /*00e8*/ 	.word	0xffffffff


	//   ....[20]....
        /*00ec*/ 	.word	0xffffffff


	//   ....[21]....
        /*00f0*/ 	.word	0xffffffff


	//   ....[22]....
        /*00f4*/ 	.word	0xffffffff


	//   ....[23]....
        /*00f8*/ 	.word	0xffffffff


	//   ....[24]....
        /*00fc*/ 	.word	0xffffffff


	//   ....[25]....
        /*0100*/ 	.word	0xffffffff


	//   ....[26]....
        /*0104*/ 	.word	0xffffffff


	//   ....[27]....
        /*0108*/ 	.word	0xffffffff


	//   ....[28]....
        /*010c*/ 	.word	0xffffffff


	//   ....[29]....
        /*0110*/ 	.word	0xffffffff


	//   ....[30]....
        /*0114*/ 	.word	0xffffffff


	//   ....[31]....
        /*0118*/ 	.word	0xffffffff


	//   ....[32]....
        /*011c*/ 	.word	0xffffffff


	//   ....[33]....
        /*0120*/ 	.word	0xffffffff


	//   ....[34]....
        /*0124*/ 	.word	0xffffffff


	//   ....[35]....
        /*0128*/ 	.word	0xffffffff


	//   ....[36]....
        /*012c*/ 	.word	0xffffffff


	//   ....[37]....
        /*0130*/ 	.word	0xffffffff


	//   ....[38]....
        /*0134*/ 	.word	0xffffffff


	//   ....[39]....
        /*0138*/ 	.word	0xffffffff


	//   ....[40]....
        /*013c*/ 	.word	0xffffffff


	//   ....[41]....
        /*0140*/ 	.word	0xffffffff


	//   ....[42]....
        /*0144*/ 	.word	0xffffffff


	//   ....[43]....
        /*0148*/ 	.word	0xffffffff


	//   ....[44]....
        /*014c*/ 	.word	0xffffffff


	//   ....[45]....
        /*0150*/ 	.word	0xffffffff


	//   ....[46]....
        /*0154*/ 	.word	0xffffffff


	//   ....[47]....
        /*0158*/ 	.word	0xffffffff


	//   ....[48]....
        /*015c*/ 	.word	0xffffffff


	//   ....[49]....
        /*0160*/ 	.word	0xffffffff


	//   ....[50]....
        /*0164*/ 	.word	0xffffffff


	//   ....[51]....
        /*0168*/ 	.word	0xffffffff


	//   ....[52]....
        /*016c*/ 	.word	0xffffffff


	//   ....[53]....
        /*0170*/ 	.word	0xffffffff


	//   ....[54]....
        /*0174*/ 	.word	0xffffffff


	//   ....[55]....
        /*0178*/ 	.word	0xffffffff


	//   ....[56]....
        /*017c*/ 	.word	0xffffffff


	//   ....[57]....
        /*0180*/ 	.word	0xffffffff


	//   ....[58]....
        /*0184*/ 	.word	0xffffffff


	//   ....[59]....
        /*0188*/ 	.word	0xffffffff


	//   ....[60]....
        /*018c*/ 	.word	0xffffffff


	//   ....[61]....
        /*0190*/ 	.word	0xffffffff


	//   ....[62]....
        /*0194*/ 	.word	0xffffffff


	//   ....[63]....
        /*0198*/ 	.word	0xffffffff


	//   ....[64]....
        /*019c*/ 	.word	0xffffffff


	//   ....[65]....
        /*01a0*/ 	.word	0xffffffff


	//   ....[66]....
        /*01a4*/ 	.word	0xffffffff


	//   ....[67]....
        /*01a8*/ 	.word	0xffffffff


	//   ....[68]....
        /*01ac*/ 	.word	0xffffffff


	//   ....[69]....
        /*01b0*/ 	.word	0xffffffff


	//   ....[70]....
        /*01b4*/ 	.word	0xffffffff


	//   ....[71]....
        /*01b8*/ 	.word	0xffffffff


	//   ....[72]....
        /*01bc*/ 	.word	0xffffffff


	//   ....[73]....
        /*01c0*/ 	.word	0xffffffff


	//   ....[74]....
        /*01c4*/ 	.word	0xffffffff


	//   ....[75]....
        /*01c8*/ 	.word	0xffffffff


	//   ....[76]....
        /*01cc*/ 	.word	0xffffffff


	//   ....[77]....
        /*01d0*/ 	.word	0xffffffff


	//   ....[78]....
        /*01d4*/ 	.word	0xffffffff


	//   ....[79]....
        /*01d8*/ 	.word	0xffffffff


	//   ....[80]....
        /*01dc*/ 	.word	0xffffffff


	//   ....[81]....
        /*01e0*/ 	.word	0xffffffff


	//   ....[82]....
        /*01e4*/ 	.word	0xffffffff


	//   ....[83]....
        /*01e8*/ 	.word	0xffffffff


	//   ....[84]....
        /*01ec*/ 	.word	0xffffffff


	//   ....[85]....
        /*01f0*/ 	.word	0xffffffff


	//   ....[86]....
        /*01f4*/ 	.word	0xffffffff


	//   ....[87]....
        /*01f8*/ 	.word	0xffffffff


	//   ....[88]....
        /*01fc*/ 	.word	0xffffffff


	//   ....[89]....
        /*0200*/ 	.word	0xffffffff


	//   ....[90]....
        /*0204*/ 	.word	0xffffffff


	//   ....[91]....
        /*0208*/ 	.word	0xffffffff


	//   ....[92]....
        /*020c*/ 	.word	0xffffffff


	//   ....[93]....
        /*0210*/ 	.word	0xffffffff


	//   ....[94]....
        /*0214*/ 	.word	0xffffffff


	//   ....[95]....
        /*0218*/ 	.word	0xffffffff


	//   ....[96]....
        /*021c*/ 	.word	0xffffffff


	//   ....[97]....
        /*0220*/ 	.word	0xffffffff


	//   ....[98]....
        /*0224*/ 	.word	0xffffffff


	//   ....[99]....
        /*0228*/ 	.word	0xffffffff


	//   ....[100]....
        /*022c*/ 	.word	0xffffffff


	//   ....[101]....
        /*0230*/ 	.word	0xffffffff


	//   ....[102]....
        /*0234*/ 	.word	0xffffffff


	//   ....[103]....
        /*0238*/ 	.word	0xffffffff


	//   ....[104]....
        /*023c*/ 	.word	0xffffffff


	//   ....[105]....
        /*0240*/ 	.word	0xffffffff


	//   ....[106]....
        /*0244*/ 	.word	0xffffffff


	//   ....[107]....
        /*0248*/ 	.word	0xffffffff


	//   ....[108]....
        /*024c*/ 	.word	0xffffffff


	//   ....[109]....
        /*0250*/ 	.word	0xffffffff


	//   ....[110]....
        /*0254*/ 	.word	0xffffffff


	//   ....[111]....
        /*0258*/ 	.word	0xffffffff


	//   ....[112]....
        /*025c*/ 	.word	0xffffffff


	//   ....[113]....
        /*0260*/ 	.word	0xffffffff


	//   ....[114]....
        /*0264*/ 	.word	0xffffffff


	//   ....[115]....
        /*0268*/ 	.word	0xffffffff


	//   ....[116]....
        /*026c*/ 	.word	0xffffffff


	//   ....[117]....
        /*0270*/ 	.word	0xffffffff


	//   ....[118]....
        /*0274*/ 	.word	0xffffffff


	//   ....[119]....
        /*0278*/ 	.word	0xffffffff


	//   ....[120]....
        /*027c*/ 	.word	0xffffffff


	//   ....[121]....
        /*0280*/ 	.word	0xffffffff


	//   ....[122]....
        /*0284*/ 	.word	0xffffffff


	//   ....[123]....
        /*0288*/ 	.word	0xffffffff


	//   ....[124]....
        /*028c*/ 	.word	0xffffffff


	//   ....[125]....
        /*0290*/ 	.word	0xffffffff


	//   ....[126]....
        /*0294*/ 	.word	0x05000000


	//   ....[127]....
        /*0298*/ 	.word	0x05000000


	//   ....[128]....
        /*029c*/ 	.word	0x05000000


	//   ....[129]....
        /*02a0*/ 	.word	0x05000000


	//   ....[130]....
        /*02a4*/ 	.word	0x05000000


	//   ....[131]....
        /*02a8*/ 	.word	0x05000000


	//   ....[132]....
        /*02ac*/ 	.word	0x05000000


	//   ....[133]....
        /*02b0*/ 	.word	0x05000000


	//   ....[134]....
        /*02b4*/ 	.word	0x05000000


	//   ....[135]....
        /*02b8*/ 	.word	0x05000000


	//   ....[136]....
        /*02bc*/ 	.word	0x05000000


	//   ....[137]....
        /*02c0*/ 	.word	0x05000000


	//   ....[138]....
        /*02c4*/ 	.word	0x05000000


	//   ....[139]....
        /*02c8*/ 	.word	0x05000000


	//   ....[140]....
        /*02cc*/ 	.word	0x05000000


	//   ....[141]....
        /*02d0*/ 	.word	0x05000000


	//   ....[142]....
        /*02d4*/ 	.word	0x05000000


	//   ....[143]....
        /*02d8*/ 	.word	0x05000000


	//   ....[144]....
        /*02dc*/ 	.word	0x05000000


	//   ....[145]....
        /*02e0*/ 	.word	0x05000000


	//   ....[146]....
        /*02e4*/ 	.word	0x05000000


	//   ....[147]....
        /*02e8*/ 	.word	0x05000000


	//   ....[148]....
        /*02ec*/ 	.word	0x05000000


	//   ....[149]....
        /*02f0*/ 	.word	0x05000000


	//   ....[150]....
        /*02f4*/ 	.word	0x05000000


	//   ....[151]....
        /*02f8*/ 	.word	0x05000000


	//   ....[152]....
        /*02fc*/ 	.word	0x05000000


	//   ....[153]....
        /*0300*/ 	.word	0x05000000


	//   ....[154]....
        /*0304*/ 	.word	0x05000000


	//   ....[155]....
        /*0308*/ 	.word	0x05000000


	//   ....[156]....
        /*030c*/ 	.word	0x05000000


	//   ....[157]....
        /*0310*/ 	.word	0x05000000


	//   ....[158]....
        /*0314*/ 	.word	0x05000000


	//   ....[159]....
        /*0318*/ 	.word	0x05000000


	//   ....[160]....
        /*031c*/ 	.word	0x05000000


	//   ....[161]....
        /*0320*/ 	.word	0x05000000


	//   ....[162]....
        /*0324*/ 	.word	0x05000000


	//   ....[163]....
        /*0328*/ 	.word	0x05000000


	//   ....[164]....
        /*032c*/ 	.word	0x05000000


	//   ....[165]....
        /*0330*/ 	.word	0x05000000


	//   ....[166]....
        /*0334*/ 	.word	0x05000000


	//   ....[167]....
        /*0338*/ 	.word	0x05000000


	//   ....[168]....
        /*033c*/ 	.word	0x05000000


	//   ....[169]....
        /*0340*/ 	.word	0x05000000


	//   ....[170]....
        /*0344*/ 	.word	0x05000000


	//   ....[171]....
        /*0348*/ 	.word	0x05000000


	//   ....[172]....
        /*034c*/ 	.word	0x05000000


	//   ....[173]....
        /*0350*/ 	.word	0x05000000


	//   ....[174]....
        /*0354*/ 	.word	0x05000000


	//   ....[175]....
        /*0358*/ 	.word	0x05000000


	//   ....[176]....
        /*035c*/ 	.word	0x05000000


	//   ....[177]....
        /*0360*/ 	.word	0x05000000


	//   ....[178]....
        /*0364*/ 	.word	0x05000000


	//   ....[179]....
        /*0368*/ 	.word	0x05000000


	//   ....[180]....
        /*036c*/ 	.word	0x05000000


	//   ....[181]....
        /*0370*/ 	.word	0x05000000


	//   ....[182]....
        /*0374*/ 	.word	0x05000000


	//   ....[183]....
        /*0378*/ 	.word	0x05000000


	//   ....[184]....
        /*037c*/ 	.word	0x05000000


	//   ....[185]....
        /*0380*/ 	.word	0x05000000


	//   ....[186]....
        /*0384*/ 	.word	0x05000000


	//   ....[187]....
        /*0388*/ 	.word	0x05000000


	//   ....[188]....
        /*038c*/ 	.word	0x05000000


	//   ....[189]....
        /*0390*/ 	.word	0x05000000


	//   ....[190]....
        /*0394*/ 	.word	0x05000000


	//   ....[191]....
        /*0398*/ 	.word	0x05000000


	//   ....[192]....
        /*039c*/ 	.word	0x05000000


	//   ....[193]....
        /*03a0*/ 	.word	0x05000000


	//   ....[194]....
        /*03a4*/ 	.word	0x05000000


	//   ....[195]....
        /*03a8*/ 	.word	0x05000000


	//   ....[196]....
        /*03ac*/ 	.word	0x05000000


	//   ....[197]....
        /*03b0*/ 	.word	0x05000000


	//   ....[198]....
        /*03b4*/ 	.word	0x05000000


	//   ....[199]....
        /*03b8*/ 	.word	0x05000000


	//   ....[200]....
        /*03bc*/ 	.word	0x05000000


	//   ....[201]....
        /*03c0*/ 	.word	0x05000000


	//   ....[202]....
        /*03c4*/ 	.word	0x05000000


	//   ....[203]....
        /*03c8*/ 	.word	0x05000000


	//   ....[204]....
        /*03cc*/ 	.word	0x05000000


	//   ....[205]....
        /*03d0*/ 	.word	0x05000000


	//   ....[206]....
        /*03d4*/ 	.word	0x05000000


	//   ....[207]....
        /*03d8*/ 	.word	0x05000000


	//   ....[208]....
        /*03dc*/ 	.word	0x05000000


	//   ....[209]....
        /*03e0*/ 	.word	0x05000000


	//   ....[210]....
        /*03e4*/ 	.word	0x05000000


	//   ....[211]....
        /*03e8*/ 	.word	0x05000000


	//   ....[212]....
        /*03ec*/ 	.word	0x05000000


	//   ....[213]....
        /*03f0*/ 	.word	0x05000000


	//   ....[214]....
        /*03f4*/ 	.word	0x05000000


	//   ....[215]....
        /*03f8*/ 	.word	0x05000000


	//   ....[216]....
        /*03fc*/ 	.word	0x05000000


	//   ....[217]....
        /*0400*/ 	.word	0x05000000


	//   ....[218]....
        /*0404*/ 	.word	0x05000000


	//   ....[219]....
        /*0408*/ 	.word	0x05000000


	//   ....[220]....
        /*040c*/ 	.word	0x05000000


	//   ....[221]....
        /*0410*/ 	.word	0x05000000


	//   ....[222]....
        /*0414*/ 	.word	0x05000000


	//   ....[223]....
        /*0418*/ 	.word	0x05000000


	//   ....[224]....
        /*041c*/ 	.word	0x05000000


	//   ....[225]....
        /*0420*/ 	.word	0x05000000


	//   ....[226]....
        /*0424*/ 	.word	0x05000000


	//   ....[227]....
        /*0428*/ 	.word	0x05000000


	//   ....[228]....
        /*042c*/ 	.word	0x05000000


	//   ....[229]....
        /*0430*/ 	.word	0x05000000


	//   ....[230]....
        /*0434*/ 	.word	0x05000000


	//   ....[231]....
        /*0438*/ 	.word	0x05000000


	//   ....[232]....
        /*043c*/ 	.word	0x05000000


	//   ....[233]....
        /*0440*/ 	.word	0x05000000


	//   ....[234]....
        /*0444*/ 	.word	0x05000000


	//   ....[235]....
        /*0448*/ 	.word	0x05000000


	//   ....[236]....
        /*044c*/ 	.word	0x05000000


	//   ....[237]....
        /*0450*/ 	.word	0x05000000


	//   ....[238]....
        /*0454*/ 	.word	0x05000000


	//   ....[239]....
        /*0458*/ 	.word	0x05000000


	//   ....[240]....
        /*045c*/ 	.word	0x05000000


	//   ....[241]....
        /*0460*/ 	.word	0x05000000


	//   ....[242]....
        /*0464*/ 	.word	0x05000000


	//   ....[243]....
        /*0468*/ 	.word	0x05000000


	//   ....[244]....
        /*046c*/ 	.word	0x05000000


	//   ....[245]....
        /*0470*/ 	.word	0x05000000


	//   ....[246]....
        /*0474*/ 	.word	0x05000000


	//   ....[247]....
        /*0478*/ 	.word	0x05000000


	//   ....[248]....
        /*047c*/ 	.word	0x05000000


	//   ....[249]....
        /*0480*/ 	.word	0x05000000


	//   ....[250]....
        /*0484*/ 	.word	0x05000000


	//   ....[251]....
        /*0488*/ 	.word	0x05000000


	//   ....[252]....
        /*048c*/ 	.word	0x05000000


	//   ....[253]....
        /*0490*/ 	.word	0x05000000


	//----- nvinfo : EIATTR_COOP_GROUP_INSTR_OFFSETS
	.align		4
.L_27:
        /*0494*/ 	.byte	0x04, 0x28
        /*0496*/ 	.short	(.L_29 - .L_28)


	//   ....[0]....
.L_28:
        /*0498*/ 	.word	0x000006d0


	//   ....[1]....
        /*049c*/ 	.word	0x000006e0


	//   ....[2]....
        /*04a0*/ 	.word	0x000006f0


	//   ....[3]....
        /*04a4*/ 	.word	0x00000700


	//   ....[4]....
        /*04a8*/ 	.word	0x00000710


	//   ....[5]....
        /*04ac*/ 	.word	0x00000720


	//   ....[6]....
        /*04b0*/ 	.word	0x00000740


	//   ....[7]....
        /*04b4*/ 	.word	0x00000760


	//   ....[8]....
        /*04b8*/ 	.word	0x00000770


	//   ....[9]....
        /*04bc*/ 	.word	0x000007b0


	//   ....[10]....
        /*04c0*/ 	.word	0x000007c0


	//   ....[11]....
        /*04c4*/ 	.word	0x000007f0


	//   ....[12]....
        /*04c8*/ 	.word	0x00000810


	//   ....[13]....
        /*04cc*/ 	.word	0x00000830


	//   ....[14]....
        /*04d0*/ 	.word	0x00000840


	//   ....[15]....
        /*04d4*/ 	.word	0x00000860


	//   ....[16]....
        /*04d8*/ 	.word	0x000008a0


	//   ....[17]....
        /*04dc*/ 	.word	0x000008b0


	//   ....[18]....
        /*04e0*/ 	.word	0x000008d0


	//   ....[19]....
        /*04e4*/ 	.word	0x000008f0


	//   ....[20]....
        /*04e8*/ 	.word	0x00000900


	//   ....[21]....
        /*04ec*/ 	.word	0x00000950


	//   ....[22]....
        /*04f0*/ 	.word	0x00000960


	//   ....[23]....
        /*04f4*/ 	.word	0x000009a0


	//   ....[24]....
        /*04f8*/ 	.word	0x000009c0


	//   ....[25]....
        /*04fc*/ 	.word	0x00000a10


	//   ....[26]....
        /*0500*/ 	.word	0x00000a20


	//   ....[27]....
        /*0504*/ 	.word	0x00000a70


	//   ....[28]....
        /*0508*/ 	.word	0x00000a80


	//   ....[29]....
        /*050c*/ 	.word	0x00000ac0


	//   ....[30]....
        /*0510*/ 	.word	0x00000ae0


	//   ....[31]....
        /*0514*/ 	.word	0x00000b20


	//   ....[32]....
        /*0518*/ 	.word	0x00000b40


	//   ....[33]....
        /*051c*/ 	.word	0x00000b90


	//   ....[34]....
        /*0520*/ 	.word	0x00000ba0


	//   ....[35]....
        /*0524*/ 	.word	0x00000be0


	//   ....[36]....
        /*0528*/ 	.word	0x00000c00


	//   ....[37]....
        /*052c*/ 	.word	0x00000c50


	//   ....[38]....
        /*0530*/ 	.word	0x00000c60


	//   ....[39]....
        /*0534*/ 	.word	0x00000cb0


	//   ....[40]....
        /*0538*/ 	.word	0x00000cc0


	//   ....[41]....
        /*053c*/ 	.word	0x00000d00


	//   ....[42]....
        /*0540*/ 	.word	0x00000d20


	//   ....[43]....
        /*0544*/ 	.word	0x00000d70


	//   ....[44]....
        /*0548*/ 	.word	0x00000d80


	//   ....[45]....
        /*054c*/ 	.word	0x00000dd0


	//   ....[46]....
        /*0550*/ 	.word	0x00000de0


	//   ....[47]....
        /*0554*/ 	.word	0x00000e20


	//   ....[48]....
        /*0558*/ 	.word	0x00000e40


	//   ....[49]....
        /*055c*/ 	.word	0x00000e90


	//   ....[50]....
        /*0560*/ 	.word	0x00000ea0


	//   ....[51]....
        /*0564*/ 	.word	0x00000ef0


	//   ....[52]....
        /*0568*/ 	.word	0x00000f10


	//   ....[53]....
        /*056c*/ 	.word	0x00000f50


	//   ....[54]....
        /*0570*/ 	.word	0x00000fa0


	//   ....[55]....
        /*0574*/ 	.word	0x00000ff0


	//   ....[56]....
        /*0578*/ 	.word	0x00001000


	//   ....[57]....
        /*057c*/ 	.word	0x00001040


	//   ....[58]....
        /*0580*/ 	.word	0x00001060


	//   ....[59]....
        /*0584*/ 	.word	0x000010b0


	//   ....[60]....
        /*0588*/ 	.word	0x00001100


	//   ....[61]....
        /*058c*/ 	.word	0x00001150


	//   ....[62]....
        /*0590*/ 	.word	0x00001180


	//   ....[63]....
        /*0594*/ 	.word	0x00001190


	//   ....[64]....
        /*0598*/ 	.word	0x00001820


	//   ....[65]....
        /*059c*/ 	.word	0x00001830


	//   ....[66]....
        /*05a0*/ 	.word	0x00001a90


	//   ....[67]....
        /*05a4*/ 	.word	0x00001aa0


	//   ....[68]....
        /*05a8*/ 	.word	0x00001d00


	//   ....[69]....
        /*05ac*/ 	.word	0x00001d10


	//   ....[70]....
        /*05b0*/ 	.word	0x00001f70


	//   ....[71]....
        /*05b4*/ 	.word	0x00001f80


	//   ....[72]....
        /*05b8*/ 	.word	0x000021e0


	//   ....[73]....
        /*05bc*/ 	.word	0x000021f0


	//   ....[74]....
        /*05c0*/ 	.word	0x00002450


	//   ....[75]....
        /*05c4*/ 	.word	0x00002460


	//   ....[76]....
        /*05c8*/ 	.word	0x000026c0


	//   ....[77]....
        /*05cc*/ 	.word	0x000026d0


	//   ....[78]....
        /*05d0*/ 	.word	0x00002930


	//   ....[79]....
        /*05d4*/ 	.word	0x00002940


	//   ....[80]....
        /*05d8*/ 	.word	0x00002ba0


	//   ....[81]....
        /*05dc*/ 	.word	0x00002bb0


	//   ....[82]....
        /*05e0*/ 	.word	0x00002e10


	//   ....[83]....
        /*05e4*/ 	.word	0x00002e20


	//   ....[84]....
        /*05e8*/ 	.word	0x00003080


	//   ....[85]....
        /*05ec*/ 	.word	0x00003090


	//   ....[86]....
        /*05f0*/ 	.word	0x000032f0


	//   ....[87]....
        /*05f4*/ 	.word	0x00003300


	//   ....[88]....
        /*05f8*/ 	.word	0x00003560


	//   ....[89]....
        /*05fc*/ 	.word	0x00003570


	//   ....[90]....
        /*0600*/ 	.word	0x000037d0


	//   ....[91]....
        /*0604*/ 	.word	0x000037e0


	//   ....[92]....
        /*0608*/ 	.word	0x00003a40


	//   ....[93]....
        /*060c*/ 	.word	0x00003a50


	//   ....[94]....
        /*0610*/ 	.word	0x00003cb0


	//   ....[95]....
        /*0614*/ 	.word	0x00003cc0


	//   ....[96]....
        /*0618*/ 	.word	0x00003f20


	//   ....[97]....
        /*061c*/ 	.word	0x00003f30


	//   ....[98]....
        /*0620*/ 	.word	0x00004190


	//   ....[99]....
        /*0624*/ 	.word	0x000041a0


	//   ....[100]....
        /*0628*/ 	.word	0x00004400


	//   ....[101]....
        /*062c*/ 	.word	0x00004410


	//   ....[102]....
        /*0630*/ 	.word	0x00004670


	//   ....[103]....
        /*0634*/ 	.word	0x00004680


	//   ....[104]....
        /*0638*/ 	.word	0x000048e0


	//   ....[105]....
        /*063c*/ 	.word	0x000048f0


	//   ....[106]....
        /*0640*/ 	.word	0x00004b50


	//   ....[107]....
        /*0644*/ 	.word	0x00004b60


	//   ....[108]....
        /*0648*/ 	.word	0x00004dc0


	//   ....[109]....
        /*064c*/ 	.word	0x00004dd0


	//   ....[110]....
        /*0650*/ 	.word	0x00005030


	//   ....[111]....
        /*0654*/ 	.word	0x00005040


	//   ....[112]....
        /*0658*/ 	.word	0x000052a0


	//   ....[113]....
        /*065c*/ 	.word	0x000052b0


	//   ....[114]....
        /*0660*/ 	.word	0x00005510


	//   ....[115]....
        /*0664*/ 	.word	0x00005520


	//   ....[116]....
        /*0668*/ 	.word	0x00005780


	//   ....[117]....
        /*066c*/ 	.word	0x00005790


	//   ....[118]....
        /*0670*/ 	.word	0x000059f0


	//   ....[119]....
        /*0674*/ 	.word	0x00005a00


	//   ....[120]....
        /*0678*/ 	.word	0x00005c60


	//   ....[121]....
        /*067c*/ 	.word	0x00005c70


	//   ....[122]....
        /*0680*/ 	.word	0x00005ed0


	//   ....[123]....
        /*0684*/ 	.word	0x00005ee0


	//   ....[124]....
        /*0688*/ 	.word	0x00006140


	//   ....[125]....
        /*068c*/ 	.word	0x00006150


	//   ....[126]....
        /*0690*/ 	.word	0x00006560


	//   ....[127]....
        /*0694*/ 	.word	0x000065b0


	//   ....[128]....
        /*0698*/ 	.word	0x00006640


	//   ....[129]....
        /*069c*/ 	.word	0x00006690


	//   ....[130]....
        /*06a0*/ 	.word	0x00006700


	//   ....[131]....
        /*06a4*/ 	.word	0x00006780


	//   ....[132]....
        /*06a8*/ 	.word	0x000067f0


	//   ....[133]....
        /*06ac*/ 	.word	0x00006850


	//   ....[134]....
        /*06b0*/ 	.word	0x000068b0


	//   ....[135]....
        /*06b4*/ 	.word	0x00006930


	//   ....[136]....
        /*06b8*/ 	.word	0x000069c0


	//   ....[137]....
        /*06bc*/ 	.word	0x00006a10


	//   ....[138]....
        /*06c0*/ 	.word	0x00006a80


	//   ....[139]....
        /*06c4*/ 	.word	0x00006b00


	//   ....[140]....
        /*06c8*/ 	.word	0x00006b70


	//   ....[141]....
        /*06cc*/ 	.word	0x00006be0


	//   ....[142]....
        /*06d0*/ 	.word	0x00006c50


	//   ....[143]....
        /*06d4*/ 	.word	0x00006ce0


	//   ....[144]....
        /*06d8*/ 	.word	0x00006d70


	//   ....[145]....
        /*06dc*/ 	.word	0x00006dc0


	//   ....[146]....
        /*06e0*/ 	.word	0x00006e30


	//   ....[147]....
        /*06e4*/ 	.word	0x00006eb0


	//   ....[148]....
        /*06e8*/ 	.word	0x00006f20


	//   ....[149]....
        /*06ec*/ 	.word	0x00006f90


	//   ....[150]....
        /*06f0*/ 	.word	0x00007000


	//   ....[151]....
        /*06f4*/ 	.word	0x00007090


	//   ....[152]....
        /*06f8*/ 	.word	0x00007120


	//   ....[153]....
        /*06fc*/ 	.word	0x00007170


	//   ....[154]....
        /*0700*/ 	.word	0x000071e0


	//   ....[155]....
        /*0704*/ 	.word	0x00007260


	//   ....[156]....
        /*0708*/ 	.word	0x000072d0


	//   ....[157]....
        /*070c*/ 	.word	0x00007340


	//   ....[158]....
        /*0710*/ 	.word	0x000073b0


	//   ....[159]....
        /*0714*/ 	.word	0x00007440


	//   ....[160]....
        /*0718*/ 	.word	0x000074d0


	//   ....[161]....
        /*071c*/ 	.word	0x00007520


	//   ....[162]....
        /*0720*/ 	.word	0x00007590


	//   ....[163]....
        /*0724*/ 	.word	0x00007610


	//   ....[164]....
        /*0728*/ 	.word	0x00007680


	//   ....[165]....
        /*072c*/ 	.word	0x000076f0


	//   ....[166]....
        /*0730*/ 	.word	0x00007760


	//   ....[167]....
        /*0734*/ 	.word	0x000077f0


	//   ....[168]....
        /*0738*/ 	.word	0x00007890


	//   ....[169]....
        /*073c*/ 	.word	0x000078e0


	//   ....[170]....
        /*0740*/ 	.word	0x00007940


	//   ....[171]....
        /*0744*/ 	.word	0x000079d0


	//   ....[172]....
        /*0748*/ 	.word	0x00007a70


	//   ....[173]....
        /*074c*/ 	.word	0x00007ac0


	//   ....[174]....
        /*0750*/ 	.word	0x00007b40


	//   ....[175]....
        /*0754*/ 	.word	0x00007ba0


	//   ....[176]....
        /*0758*/ 	.word	0x00007c40


	//   ....[177]....
        /*075c*/ 	.word	0x00007c90


	//   ....[178]....
        /*0760*/ 	.word	0x00007d40


	//   ....[179]....
        /*0764*/ 	.word	0x00007d90


	//   ....[180]....
        /*0768*/ 	.word	0x00007e40


	//   ....[181]....
        /*076c*/ 	.word	0x00007e90


	//   ....[182]....
        /*0770*/ 	.word	0x00007ef0


	//   ....[183]....
        /*0774*/ 	.word	0x00007f50


	//   ....[184]....
        /*0778*/ 	.word	0x00007fb0


	//   ....[185]....
        /*077c*/ 	.word	0x00008000


	//   ....[186]....
        /*0780*/ 	.word	0x00008060


	//   ....[187]....
        /*0784*/ 	.word	0x000080b0


	//   ....[188]....
        /*0788*/ 	.word	0x00008110


	//   ....[189]....
        /*078c*/ 	.word	0x00008160


	//   ....[190]....
        /*0790*/ 	.word	0x00008220


	//   ....[191]....
        /*0794*/ 	.word	0x00008270


	//   ....[192]....
        /*0798*/ 	.word	0x00008310


	//   ....[193]....
        /*079c*/ 	.word	0x000083a0


	//   ....[194]....
        /*07a0*/ 	.word	0x00008440


	//   ....[195]....
        /*07a4*/ 	.word	0x000084d0


	//   ....[196]....
        /*07a8*/ 	.word	0x00008570


	//   ....[197]....
        /*07ac*/ 	.word	0x00008600


	//   ....[198]....
        /*07b0*/ 	.word	0x000086a0


	//   ....[199]....
        /*07b4*/ 	.word	0x00008730


	//   ....[200]....
        /*07b8*/ 	.word	0x000087d0


	//   ....[201]....
        /*07bc*/ 	.word	0x00008860


	//   ....[202]....
        /*07c0*/ 	.word	0x00008900


	//   ....[203]....
        /*07c4*/ 	.word	0x00008990


	//   ....[204]....
        /*07c8*/ 	.word	0x00008a30


	//   ....[205]....
        /*07cc*/ 	.word	0x00008ac0


	//   ....[206]....
        /*07d0*/ 	.word	0x00008b60


	//   ....[207]....
        /*07d4*/ 	.word	0x00008bf0


	//   ....[208]....
        /*07d8*/ 	.word	0x00008c90


	//   ....[209]....
        /*07dc*/ 	.word	0x00008d20


	//   ....[210]....
        /*07e0*/ 	.word	0x00008dc0


	//   ....[211]....
        /*07e4*/ 	.word	0x00008e50


	//   ....[212]....
        /*07e8*/ 	.word	0x00008ef0


	//   ....[213]....
        /*07ec*/ 	.word	0x00008f80


	//   ....[214]....
        /*07f0*/ 	.word	0x00009020


	//   ....[215]....
        /*07f4*/ 	.word	0x000090b0


	//   ....[216]....
        /*07f8*/ 	.word	0x00009150


	//   ....[217]....
        /*07fc*/ 	.word	0x000091e0


	//   ....[218]....
        /*0800*/ 	.word	0x00009280


	//   ....[219]....
        /*0804*/ 	.word	0x00009310


	//   ....[220]....
        /*0808*/ 	.word	0x000093b0


	//   ....[221]....
        /*080c*/ 	.word	0x00009440


	//   ....[222]....
        /*0810*/ 	.word	0x000094e0


	//   ....[223]....
        /*0814*/ 	.word	0x00009570


	//   ....[224]....
        /*0818*/ 	.word	0x00009610


	//   ....[225]....
        /*081c*/ 	.word	0x000096a0


	//   ....[226]....
        /*0820*/ 	.word	0x00009740


	//   ....[227]....
        /*0824*/ 	.word	0x000097d0


	//   ....[228]....
        /*0828*/ 	.word	0x00009870


	//   ....[229]....
        /*082c*/ 	.word	0x00009900


	//   ....[230]....
        /*0830*/ 	.word	0x000099a0


	//   ....[231]....
        /*0834*/ 	.word	0x00009a30


	//   ....[232]....
        /*0838*/ 	.word	0x00009ad0


	//   ....[233]....
        /*083c*/ 	.word	0x00009b60


	//   ....[234]....
        /*0840*/ 	.word	0x00009c00


	//   ....[235]....
        /*0844*/ 	.word	0x00009c90


	//   ....[236]....
        /*0848*/ 	.word	0x00009d30


	//   ....[237]....
        /*084c*/ 	.word	0x00009dc0


	//   ....[238]....
        /*0850*/ 	.word	0x00009e60


	//   ....[239]....
        /*0854*/ 	.word	0x00009ef0


	//   ....[240]....
        /*0858*/ 	.word	0x00009f90


	//   ....[241]....
        /*085c*/ 	.word	0x0000a020


	//   ....[242]....
        /*0860*/ 	.word	0x0000a0c0


	//   ....[243]....
        /*0864*/ 	.word	0x0000a150


	//   ....[244]....
        /*0868*/ 	.word	0x0000a1f0


	//   ....[245]....
        /*086c*/ 	.word	0x0000a280


	//   ....[246]....
        /*0870*/ 	.word	0x0000a320


	//   ....[247]....
        /*0874*/ 	.word	0x0000a3b0


	//   ....[248]....
        /*0878*/ 	.word	0x0000a450


	//   ....[249]....
        /*087c*/ 	.word	0x0000a4e0


	//   ....[250]....
        /*0880*/ 	.word	0x0000a580


	//   ....[251]....
        /*0884*/ 	.word	0x0000a610


	//   ....[252]....
        /*0888*/ 	.word	0x0000a6b0


	//   ....[253]....
        /*088c*/ 	.word	0x0000a750


	//----- nvinfo : EIATTR_VRC_CTA_INIT_COUNT
	.align		4
.L_29:
        /*0890*/ 	.byte	0x02, 0x4a
	.zero		1
	.zero		1


	//----- nvinfo : EIATTR_EXIT_INSTR_OFFSETS
	.align		4
        /*0894*/ 	.byte	0x04, 0x1c
        /*0896*/ 	.short	(.L_31 - .L_30)


	//   ....[0]....
.L_30:
        /*0898*/ 	.word	0x00000030


	//   ....[1]....
        /*089c*/ 	.word	0x00000190


	//   ....[2]....
        /*08a0*/ 	.word	0x00006500


	//----- nvinfo : EIATTR_CRS_STACK_SIZE
	.align		4
.L_31:
        /*08a4*/ 	.byte	0x04, 0x1e
        /*08a6*/ 	.short	(.L_33 - .L_32)
.L_32:
        /*08a8*/ 	.word	0x00000000


	//----- nvinfo : EIATTR_CBANK_PARAM_SIZE
	.align		4
.L_33:
        /*08ac*/ 	.byte	0x03, 0x19
        /*08ae*/ 	.short	0x0030


	//----- nvinfo : EIATTR_PARAM_CBANK
	.align		4
        /*08b0*/ 	.byte	0x04, 0x0a
        /*08b2*/ 	.short	(.L_35 - .L_34)
	.align		4
.L_34:
        /*08b4*/ 	.word	index@(.nv.constant0._Z12trsm_mul32_LIdLi4ELb1ELb0ELb0ELb0EEviiT_PKS0_iPS0_ii)
        /*08b8*/ 	.short	0x0380
        /*08ba*/ 	.short	0x0030


	//----- nvinfo : EIATTR_SW_WAR
	.align		4
.L_35:
        /*08bc*/ 	.byte	0x04, 0x36
        /*08be*/ 	.short	(.L_37 - .L_36)
.L_36:
        /*08c0*/ 	.word	0x00000008
.L_37:


//--------------------- .nv.callgraph             --------------------------
	.section	.nv.callgraph,"",@"SHT_CUDA_CALLGRAPH"
	.align	4
	.sectionentsize	8
	.align		4
        /*0000*/ 	.word	0x00000000
	.align		4
        /*0004*/ 	.word	0xffffffff
	.align		4
        /*0008*/ 	.word	0x00000000
	.align		4
        /*000c*/ 	.word	0xfffffffe
	.align		4
        /*0010*/ 	.word	0x00000000
	.align		4
        /*0014*/ 	.word	0xfffffffd
	.align		4
        /*0018*/ 	.word	0x00000000
	.align		4
        /*001c*/ 	.word	0xfffffffc


//--------------------- .text._Z12trsm_mul32_LIdLi4ELb1ELb0ELb0ELb0EEviiT_PKS0_iPS0_ii --------------------------
	.section	.text._Z12trsm_mul32_LIdLi4ELb1ELb0ELb0ELb0EEviiT_PKS0_iPS0_ii,"ax",@progbits
	.align	128
        .global         _Z12trsm_mul32_LIdLi4ELb1ELb0ELb0ELb0EEviiT_PKS0_iPS0_ii
        .type           _Z12trsm_mul32_LIdLi4ELb1ELb0ELb0ELb0EEviiT_PKS0_iPS0_ii,@function
        .size           _Z12trsm_mul32_LIdLi4ELb1ELb0ELb0ELb0EEviiT_PKS0_iPS0_ii,(.L_x_337 - _Z12trsm_mul32_LIdLi4ELb1ELb0ELb0ELb0EEviiT_PKS0_iPS0_ii)
        .other          _Z12trsm_mul32_LIdLi4ELb1ELb0ELb0ELb0EEviiT_PKS0_iPS0_ii,@"STO_CUDA_ENTRY STV_DEFAULT"
_Z12trsm_mul32_LIdLi4ELb1ELb0ELb0ELb0EEviiT_PKS0_iPS0_ii:
.text._Z12trsm_mul32_LIdLi4ELb1ELb0ELb0ELb0EEviiT_PKS0_iPS0_ii:
[----:B------:R-:W-:Y:S08]  /*0000*/  LDC R1, c[0x0][0x37c] ;  /* 0x0000df00ff017b82 */ /* 0x000ff00000000800 */
[----:B------:R-:W0:Y:S02]  /*0010*/  LDC R0, c[0x0][0x384] ;  /* 0x0000e100ff007b82 */ /* 0x000e240000000800 */
[----:B0-----:R-:W-:-:S13]  /*0020*/  ISETP.GE.AND P0, PT, R0, 0x1, PT ;  /* 0x000000010000780c */ /* 0x001fda0003f06270 */
[----:B------:R-:W-:Y:S05]  /*0030*/  @!P0 EXIT ;  /* 0x000000000000894d */ /* 0x000fea0003800000 */
[----:B------:R-:W0:Y:S01]  /*0040*/  S2R R0, SR_TID.X ;  /* 0x0000000000007919 */ /* 0x000e220000002100 */
[----:B------:R-:W1:Y:S01]  /*0050*/  S2UR UR5, SR_CgaCtaId ;  /* 0x00000000000579c3 */ /* 0x000e620000008800 */
[----:B------:R-:W2:Y:S01]  /*0060*/  LDCU UR6, c[0x0][0x398] ;  /* 0x00007300ff0677ac */ /* 0x000ea20008000800 */
[----:B------:R-:W3:Y:S01]  /*0070*/  LDCU UR7, c[0x0][0x3a8] ;  /* 0x00007500ff0777ac */ /* 0x000ee20008000800 */
[----:B------:R-:W-:Y:S01]  /*0080*/  UMOV UR4, 0x400 ;  /* 0x0000040000047882 */ /* 0x000fe20000000000 */
[----:B------:R-:W4:Y:S01]  /*0090*/  LDCU.64 UR12, c[0x0][0x358] ;  /* 0x00006b00ff0c77ac */ /* 0x000f220008000a00 */
[----:B--2---:R-:W-:Y:S02]  /*00a0*/  USHF.L.U32 UR11, UR6, 0x2, URZ ;  /* 0x00000002060b7899 */ /* 0x004fe400080006ff */
[----:B-1----:R-:W-:Y:S01]  /*00b0*/  ULEA UR4, UR5, UR4, 0x18 ;  /* 0x0000000405047291 */ /* 0x002fe2000f8ec0ff */
[----:B0-----:R-:W-:Y:S02]  /*00c0*/  LOP3.LUT R17, R0, 0x1f, RZ, 0xc0, !PT ;  /* 0x0000001f00117812 */ /* 0x001fe400078ec0ff */
[----:B------:R-:W-:-:S02]  /*00d0*/  SHF.R.U32.HI R30, RZ, 0x5, R0 ;  /* 0x00000005ff1e7819 */ /* 0x000fc40000011600 */
[----:B------:R-:W-:-:S03]  /*00e0*/  LOP3.LUT R0, R0, 0x3e0, RZ, 0xc0, !PT ;  /* 0x000003e000007812 */ /* 0x000fc600078ec0ff */
[C-C-:B------:R-:W-:Y:S02]  /*00f0*/  IMAD R31, R30.reuse, UR6, R17.reuse ;  /* 0x000000061e1f7c24 */ /* 0x140fe4000f8e0211 */
[C---:B------:R-:W-:Y:S02]  /*0100*/  IMAD.IADD R0, R17.reuse, 0x1, R0 ;  /* 0x0000000111007824 */ /* 0x040fe400078e0200 */
[----:B---3--:R-:W-:Y:S01]  /*0110*/  IMAD R30, R30, UR7, R17 ;  /* 0x000000071e1e7c24 */ /* 0x008fe2000f8e0211 */
[----:B------:R-:W-:Y:S02]  /*0120*/  LEA R17, R17, UR4, 0x3 ;  /* 0x0000000411117c11 */ /* 0x000fe4000f8e18ff */
[----:B------:R-:W-:Y:S01]  /*0130*/  LEA R16, R0, UR4, 0x3 ;  /* 0x0000000400107c11 */ /* 0x000fe2000f8e18ff */
[----:B----4-:R-:W-:-:S06]  /*0140*/  UMOV UR4, URZ ;  /* 0x000000ff00047c82 */ /* 0x010fcc0008000000 */
.L_x_136:
[----:B------:R-:W0:Y:S08]  /*0150*/  S2UR UR5, SR_CTAID.X ;  /* 0x00000000000579c3 */ /* 0x000e300000002500 */
[----:B------:R-:W1:Y:S01]  /*0160*/  LDC R0, c[0x0][0x384] ;  /* 0x0000e100ff007b82 */ /* 0x000e620000000800 */
[----:B0-----:R-:W-:-:S06]  /*0170*/  ULEA UR5, UR5, UR4, 0x2 ;  /* 0x0000000405057291 */ /* 0x001fcc000f8e10ff */
[----:B-1----:R-:W-:-:S13]  /*0180*/  ISETP.LE.U32.AND P0, PT, R0, UR5, PT ;  /* 0x0000000500007c0c */ /* 0x002fda000bf03070 */
[----:B--2345:R-:W-:Y:S05]  /*0190*/  @P0 EXIT ;  /* 0x000000000000094d */ /* 0x03cfea0003800000 */
[----:B------:R-:W0:Y:S02]  /*01a0*/  LDCU.64 UR8, c[0x0][0x3a8] ;  /* 0x00007500ff0877ac */ /* 0x000e240008000a00 */
[----:B0-----:R-:W-:-:S09]  /*01b0*/  UISETP.GE.AND UP0, UPT, UR9, 0x1, UPT ;  /* 0x000000010900788c */ /* 0x001fd2000bf06270 */
[----:B------:R-:W-:Y:S05]  /*01c0*/  BRA.U !UP0, `(.L_x_0) ;  /* 0x0000006108b87547 */ /* 0x000fea000b800000 */
[----:B------:R-:W0:Y:S01]  /*01d0*/  S2R R15, SR_TID.X ;  /* 0x00000000000f7919 */ /* 0x000e220000002100 */
[----:B------:R-:W1:Y:S01]  /*01e0*/  LDCU.64 UR6, c[0x0][0x3a0] ;  /* 0x00007400ff0677ac */ /* 0x000e620008000a00 */
[----:B------:R-:W-:-:S04]  /*01f0*/  UIMAD UR8, UR5, UR8, URZ ;  /* 0x00000008050872a4 */ /* 0x000fc8000f8e02ff */
[----:B-1----:R-:W-:-:S04]  /*0200*/  ULEA UR6, UP0, UR8, UR6, 0x3 ;  /* 0x0000000608067291 */ /* 0x002fc8000f8018ff */
[----:B------:R-:W-:Y:S01]  /*0210*/  ULEA.HI.X UR7, UR8, UR7, URZ, 0x3, UP0 ;  /* 0x0000000708077291 */ /* 0x000fe200080f1cff */
[----:B0-----:R-:W-:-:S05]  /*0220*/  SHF.R.U32.HI R14, RZ, 0x5, R15 ;  /* 0x00000005ff0e7819 */ /* 0x001fca000001160f */
[----:B------:R-:W-:Y:S01]  /*0230*/  VIADD R13, R14, UR5 ;  /* 0x000000050e0d7c36 */ /* 0x000fe20008000000 */
[----:B------:R-:W-:-:S06]  /*0240*/  UMOV UR5, URZ ;  /* 0x000000ff00057c82 */ /* 0x000fcc0008000000 */
.L_x_135:
[----:B------:R-:W-:Y:S01]  /*0250*/  UISETP.NE.AND UP0, UPT, UR5, URZ, UPT ;  /* 0x000000ff0500728c */ /* 0x000fe2000bf05270 */
[----:B------:R-:W-:-:S08]  /*0260*/  CS2R R28, SRZ ;  /* 0x00000000001c7805 */ /* 0x000fd0000001ff00 */
[----:B0-2345:R-:W-:Y:S05]  /*0270*/  BRA.U !UP0, `(.L_x_1) ;  /* 0x0000001108147547 */ /* 0x03dfea000b800000 */
[----:B------:R-:W0:Y:S01]  /*0280*/  LDCU UR10, c[0x0][0x398] ;  /* 0x00007300ff0a77ac */ /* 0x000e220008000800 */
[----:B------:R-:W-:Y:S01]  /*0290*/  LOP3.LUT R0, R15, 0x1f, RZ, 0xc0, !PT ;  /* 0x0000001f0f007812 */ /* 0x000fe200078ec0ff */
[C---:B------:R-:W-:Y:S01]  /*02a0*/  VIADD R7, R14.reuse, 0x18 ;  /* 0x000000180e077836 */ /* 0x040fe20000000000 */
[C---:B------:R-:W-:Y:S01]  /*02b0*/  IADD3 R3, PT, PT, R14.reuse, 0x1c, RZ ;  /* 0x0000001c0e037810 */ /* 0x040fe20007ffe0ff */
[----:B------:R-:W1:Y:S01]  /*02c0*/  LDCU UR9, c[0x0][0x384] ;  /* 0x00007080ff0977ac */ /* 0x000e620008000800 */
[C---:B------:R-:W-:Y:S01]  /*02d0*/  IADD3 R9, PT, PT, R14.reuse, 0x10, RZ ;  /* 0x000000100e097810 */ /* 0x040fe20007ffe0ff */
[C---:B------:R-:W-:Y:S01]  /*02e0*/  VIADD R5, R14.reuse, 0x14 ;  /* 0x000000140e057836 */ /* 0x040fe20000000000 */
[----:B------:R-:W-:Y:S01]  /*02f0*/  MOV R10, UR5 ;  /* 0x00000005000a7c02 */ /* 0x000fe20008000f00 */
[C---:B------:R-:W-:Y:S01]  /*0300*/  VIADD R11, R14.reuse, 0x8 ;  /* 0x000000080e0b7836 */ /* 0x040fe20000000000 */
[----:B------:R-:W-:Y:S01]  /*0310*/  MOV R12, UR5 ;  /* 0x00000005000c7c02 */ /* 0x000fe20008000f00 */
[----:B------:R-:W-:Y:S01]  /*0320*/  VIADD R21, R14, 0xc ;  /* 0x0000000c0e157836 */ /* 0x000fe20000000000 */
[----:B------:R-:W-:Y:S01]  /*0330*/  MOV R6, R30 ;  /* 0x0000001e00067202 */ /* 0x000fe20000000f00 */
[----:B------:R-:W-:Y:S01]  /*0340*/  IMAD.U32 R4, RZ, RZ, UR5 ;  /* 0x00000005ff047e24 */ /* 0x000fe2000f8e00ff */
[----:B------:R-:W-:Y:S01]  /*0350*/  CS2R R28, SRZ ;  /* 0x00000000001c7805 */ /* 0x000fe2000001ff00 */
[----:B------:R-:W-:-:S02]  /*0360*/  IMAD.U32 R8, RZ, RZ, UR5 ;  /* 0x00000005ff087e24 */ /* 0x000fc4000f8e00ff */
[--C-:B0-----:R-:W-:Y:S02]  /*0370*/  IMAD R7, R7, UR10, R0.reuse ;  /* 0x0000000a07077c24 */ /* 0x101fe4000f8e0200 */
[--C-:B------:R-:W-:Y:S02]  /*0380*/  IMAD R3, R3, UR10, R0.reuse ;  /* 0x0000000a03037c24 */ /* 0x100fe4000f8e0200 */
[--C-:B------:R-:W-:Y:S01]  /*0390*/  IMAD R5, R5, UR10, R0.reuse ;  /* 0x0000000a05057c24 */ /* 0x100fe2000f8e0200 */
[----:B-1----:R-:W-:Y:S01]  /*03a0*/  ISETP.GE.U32.AND P1, PT, R13, UR9, PT ;  /* 0x000000090d007c0c */ /* 0x002fe2000bf26070 */
[--C-:B------:R-:W-:Y:S01]  /*03b0*/  IMAD R9, R9, UR10, R0.reuse ;  /* 0x0000000a09097c24 */ /* 0x100fe2000f8e0200 */
[----:B------:R-:W-:Y:S01]  /*03c0*/  UIADD3 UR9, UPT, UPT, -UR5, URZ, URZ ;  /* 0x000000ff05097290 */ /* 0x000fe2000fffe1ff */
[--C-:B------:R-:W-:Y:S02]  /*03d0*/  IMAD R2, R11, UR10, R0.reuse ;  /* 0x0000000a0b027c24 */ /* 0x100fe4000f8e0200 */
[----:B------:R-:W-:-:S02]  /*03e0*/  IMAD R21, R21, UR10, R0 ;  /* 0x0000000a15157c24 */ /* 0x000fc4000f8e0200 */
[----:B------:R-:W-:Y:S02]  /*03f0*/  IMAD.U32 R0, RZ, RZ, UR5 ;  /* 0x00000005ff007e24 */ /* 0x000fe4000f8e00ff */
[----:B------:R-:W-:Y:S01]  /*0400*/  IMAD R10, R10, 0x20, R7 ;  /* 0x000000200a0a7824 */ /* 0x000fe200078e0207 */
[----:B------:R-:W-:Y:S01]  /*0410*/  LEA R8, R8, R21, 0x5 ;  /* 0x0000001508087211 */ /* 0x000fe200078e28ff */
[----:B------:R-:W-:Y:S01]  /*0420*/  IMAD.U32 R7, RZ, RZ, UR5 ;  /* 0x00000005ff077e24 */ /* 0x000fe2000f8e00ff */
[----:B------:R-:W-:Y:S01]  /*0430*/  LEA R11, R0, R5, 0x5 ;  /* 0x00000005000b7211 */ /* 0x000fe200078e28ff */
[----:B------:R-:W-:Y:S02]  /*0440*/  IMAD R9, R4, 0x20, R9 ;  /* 0x0000002004097824 */ /* 0x000fe400078e0209 */
[----:B------:R-:W-:Y:S02]  /*0450*/  IMAD R12, R12, 0x20, R3 ;  /* 0x000000200c0c7824 */ /* 0x000fe400078e0203 */
[----:B------:R-:W-:-:S02]  /*0460*/  IMAD R7, R7, 0x20, R2 ;  /* 0x0000002007077824 */ /* 0x000fc400078e0202 */
[----:B------:R-:W-:-:S07]  /*0470*/  IMAD R4, R4, 0x20, R31 ;  /* 0x0000002004047824 */ /* 0x000fce00078e021f */
.L_x_4:
[----:B------:R-:W0:Y:S02]  /*0480*/  LDC.64 R2, c[0x0][0x390] ;  /* 0x0000e400ff027b82 */ /* 0x000e240000000a00 */
[----:B0-----:R-:W-:-:S06]  /*0490*/  IMAD.WIDE R26, R7, 0x8, R2 ;  /* 0x00000008071a7825 */ /* 0x001fcc00078e0202 */
[----:B--2---:R-:W2:Y:S01]  /*04a0*/  LDG.E.64.CONSTANT R26, desc[UR12][R26.64] ;  /* 0x0000000c1a1a7981 */ /* 0x004ea2000c1e9b00 */
[----:B------:R-:W-:-:S04]  /*04b0*/  IMAD.WIDE R34, R4, 0x8, R2 ;  /* 0x0000000804227825 */ /* 0x000fc800078e0202 */
[----:B------:R-:W-:Y:S02]  /*04c0*/  IMAD.U32 R33, RZ, RZ, UR11 ;  /* 0x0000000bff217e24 */ /* 0x000fe4000f8e00ff */
[----:B------:R-:W-:-:S04]  /*04d0*/  IMAD.WIDE R36, R8, 0x8, R2 ;  /* 0x0000000808247825 */ /* 0x000fc800078e0202 */
[--C-:B------:R-:W-:Y:S02]  /*04e0*/  IMAD.WIDE R24, R9, 0x8, R2.reuse ;  /* 0x0000000809187825 */ /* 0x100fe400078e0202 */
[----:B------:R-:W3:Y:S02]  /*04f0*/  LDG.E.64.CONSTANT R36, desc[UR12][R36.64] ;  /* 0x0000000c24247981 */ /* 0x000ee4000c1e9b00 */
[--C-:B------:R-:W-:Y:S02]  /*0500*/  IMAD.WIDE R22, R11, 0x8, R2.reuse ;  /* 0x000000080b167825 */ /* 0x100fe400078e0202 */
[----:B------:R-:W4:Y:S02]  /*0510*/  LDG.E.64.CONSTANT R24, desc[UR12][R24.64] ;  /* 0x0000000c18187981 */ /* 0x000f24000c1e9b00 */
[--C-:B------:R-:W-:Y:S02]  /*0520*/  IMAD.WIDE R20, R10, 0x8, R2.reuse ;  /* 0x000000080a147825 */ /* 0x100fe400078e0202 */
[----:B------:R-:W4:Y:S02]  /*0530*/  LDG.E.64.CONSTANT R22, desc[UR12][R22.64] ;  /* 0x0000000c16167981 */ /* 0x000f24000c1e9b00 */
[----:B------:R-:W-:-:S02]  /*0540*/  IMAD.WIDE R2, R12, 0x8, R2 ;  /* 0x000000080c027825 */ /* 0x000fc400078e0202 */
[----:B------:R-:W4:Y:S02]  /*0550*/  LDG.E.64.CONSTANT R20, desc[UR12][R20.64] ;  /* 0x0000000c14147981 */ /* 0x000f24000c1e9b00 */
[----:B------:R-:W-:Y:S02]  /*0560*/  IMAD.WIDE R32, R33, 0x8, R34 ;  /* 0x0000000821207825 */ /* 0x000fe400078e0222 */
[----:B------:R-:W4:Y:S04]  /*0570*/  LDG.E.64.CONSTANT R2, desc[UR12][R2.64] ;  /* 0x0000000c02027981 */ /* 0x000f28000c1e9b00 */
[----:B------:R-:W4:Y:S04]  /*0580*/  LDG.E.64.CONSTANT R34, desc[UR12][R34.64] ;  /* 0x0000000c22227981 */ /* 0x000f28000c1e9b00 */
[----:B------:R-:W4:Y:S04]  /*0590*/  LDG.E.64.CONSTANT R32, desc[UR12][R32.64] ;  /* 0x0000000c20207981 */ /* 0x000f28000c1e9b00 */
[----:B--2---:R0:W-:Y:S02]  /*05a0*/  STS.64 [R16+0x800], R26 ;  /* 0x0008001a10007388 */ /* 0x0041e40000000a00 */
[----:B0-----:R-:W-:-:S05]  /*05b0*/  HFMA2 R27, -RZ, RZ, 0, 4.76837158203125e-07 ;  /* 0x00000008ff1b7431 */ /* 0x001fca00000001ff */
[----:B------:R-:W-:-:S05]  /*05c0*/  @!P1 IMAD.WIDE R26, R6, R27, UR6 ;  /* 0x00000006061a9e25 */ /* 0x000fca000f8e021b */
[----:B-----5:R0:W5:Y:S04]  /*05d0*/  @!P1 LDG.E.64.CONSTANT R18, desc[UR12][R26.64] ;  /* 0x0000000c1a129981 */ /* 0x020168000c1e9b00 */
[----:B---3--:R0:W-:Y:S04]  /*05e0*/  STS.64 [R16+0xc00], R36 ;  /* 0x000c002410007388 */ /* 0x0081e80000000a00 */
[----:B----4-:R0:W-:Y:S04]  /*05f0*/  STS.64 [R16+0x1000], R24 ;  /* 0x0010001810007388 */ /* 0x0101e80000000a00 */
[----:B------:R0:W-:Y:S04]  /*0600*/  STS.64 [R16+0x1400], R22 ;  /* 0x0014001610007388 */ /* 0x0001e80000000a00 */
[----:B------:R0:W-:Y:S04]  /*0610*/  STS.64 [R16+0x1800], R20 ;  /* 0x0018001410007388 */ /* 0x0001e80000000a00 */
[----:B------:R0:W-:Y:S04]  /*0620*/  STS.64 [R16+0x1c00], R2 ;  /* 0x001c000210007388 */ /* 0x0001e80000000a00 */
[----:B------:R0:W-:Y:S04]  /*0630*/  STS.64 [R16], R34 ;  /* 0x0000002210007388 */ /* 0x0001e80000000a00 */
[----:B------:R0:W-:Y:S01]  /*0640*/  STS.64 [R16+0x400], R32 ;  /* 0x0004002010007388 */ /* 0x0001e20000000a00 */
[----:B------:R-:W-:Y:S06]  /*0650*/  BAR.SYNC.DEFER_BLOCKING 0x0 ;  /* 0x0000000000007b1d */ /* 0x000fec0000010000 */
[----:B------:R-:W-:Y:S05]  /*0660*/  @P1 BRA `(.L_x_2) ;  /* 0x0000000800e01947 */ /* 0x000fea0003800000 */
[----:B0-----:R0:W1:Y:S01]  /*0670*/  LDS.64 R26, [R17] ;  /* 0x00000000111a7984 */ /* 0x0010620000000a00 */
[----:B------:R-:W-:-:S03]  /*0680*/  UMOV UR10, 0xffffffff ;  /* 0xffffffff000a7882 */ /* 0x000fc60000000000 */
[----:B------:R0:W2:Y:S04]  /*0690*/  LDS.64 R20, [R17+0x100] ;  /* 0x0001000011147984 */ /* 0x0000a80000000a00 */
[----:B------:R0:W3:Y:S04]  /*06a0*/  LDS.64 R24, [R17+0x200] ;  /* 0x0002000011187984 */ /* 0x0000e80000000a00 */
[----:B------:R0:W4:Y:S01]  /*06b0*/  LDS.64 R22, [R17+0x300] ;  /* 0x0003000011167984 */ /* 0x0001220000000a00 */
[----:B------:R-:W-:Y:S05]  /*06c0*/  BRA.DIV UR10, `(.L_x_3) ;  /* 0x0000005e0a907947 */ /* 0x000fea000b800000 */
[----:B-----5:R-:W0:Y:S04]  /*06d0*/  SHFL.IDX PT, R33, R19, RZ, 0x1f ;  /* 0x00001fff13217589 */ /* 0x020e2800000e0000 */
[----:B------:R-:W1:Y:S04]  /*06e0*/  SHFL.IDX PT, R32, R18, RZ, 0x1f ;  /* 0x00001fff12207589 */ /* 0x000e6800000e0000 */
[----:B------:R-:W-:Y:S04]  /*06f0*/  SHFL.IDX PT, R34, R19, 0x1, 0x1f ;  /* 0x00201f0013227f89 */ /* 0x000fe800000e0000 */
[----:B------:R-:W2:Y:S04]  /*0700*/  SHFL.IDX PT, R35, R18, 0x1, 0x1f ;  /* 0x00201f0012237f89 */ /* 0x000ea800000e0000 */
[----:B------:R-:W-:Y:S04]  /*0710*/  SHFL.IDX PT, R36, R18, 0x15, 0x1f ;  /* 0x02a01f0012247f89 */ /* 0x000fe800000e0000 */
[----:B------:R-:W-:Y:S01]  /*0720*/  SHFL.IDX PT, R38, R18, 0x17, 0x1f ;  /* 0x02e01f0012267f89 */ /* 0x000fe200000e0000 */
[----:B0-----:R-:W-:-:S03]  /*0730*/  IMAD.MOV.U32 R3, RZ, RZ, R33 ;  /* 0x000000ffff037224 */ /* 0x001fc600078e0021 */
[----:B------:R-:W-:Y:S01]  /*0740*/  SHFL.IDX PT, R37, R19, 0x18, 0x1f ;  /* 0x03001f0013257f89 */ /* 0x000fe200000e0000 */
[----:B-1----:R-:W-:-:S03]  /*0750*/  IMAD.MOV.U32 R2, RZ, RZ, R32 ;  /* 0x000000ffff027224 */ /* 0x002fc600078e0020 */
[----:B------:R-:W0:Y:S04]  /*0760*/  SHFL.IDX PT, R33, R19, 0x2, 0x1f ;  /* 0x00401f0013217f89 */ /* 0x000e2800000e0000 */
[----:B------:R-:W1:Y:S01]  /*0770*/  SHFL.IDX PT, R32, R18, 0x2, 0x1f ;  /* 0x00401f0012207f89 */ /* 0x000e6200000e0000 */
[----:B------:R-:W-:Y:S01]  /*0780*/  DFMA R2, R26, R2, R28 ;  /* 0x000000021a02722b */ /* 0x000fe2000000001c */
[----:B--2---:R-:W-:Y:S01]  /*0790*/  MOV R28, R35 ;  /* 0x00000023001c7202 */ /* 0x004fe20000000f00 */
[----:B------:R-:W-:Y:S01]  /*07a0*/  IMAD.MOV.U32 R29, RZ, RZ, R34 ;  /* 0x000000ffff1d7224 */ /* 0x000fe200078e0022 */
[----:B------:R-:W-:Y:S04]  /*07b0*/  SHFL.IDX PT, R27, R19, 0x3, 0x1f ;  /* 0x00601f00131b7f89 */ /* 0x000fe800000e0000 */
[----:B------:R-:W4:Y:S01]  /*07c0*/  SHFL.IDX PT, R26, R18, 0x3, 0x1f ;  /* 0x00601f00121a7f89 */ /* 0x000f2200000e0000 */
[----:B------:R-:W-:-:S03]  /*07d0*/  DFMA R2, R20, R28, R2 ;  /* 0x0000001c1402722b */ /* 0x000fc60000000002 */
[----:B------:R-:W-:Y:S04]  /*07e0*/  LDS.64 R20, [R17+0x400] ;  /* 0x0004000011147984 */ /* 0x000fe80000000a00 */
[----:B------:R-:W-:Y:S01]  /*07f0*/  SHFL.IDX PT, R34, R18, 0x5, 0x1f ;  /* 0x00a01f0012227f89 */ /* 0x000fe200000e0000 */
[----:B0-----:R-:W-:-:S03]  /*0800*/  MOV R29, R33 ;  /* 0x00000021001d7202 */ /* 0x001fc60000000f00 */
[----:B------:R-:W-:Y:S01]  /*0810*/  SHFL.IDX PT, R35, R19, 0x19, 0x1f ;  /* 0x03201f0013237f89 */ /* 0x000fe200000e0000 */
[----:B-1----:R-:W-:-:S03]  /*0820*/  IMAD.MOV.U32 R28, RZ, RZ, R32 ;  /* 0x000000ffff1c7224 */ /* 0x002fc600078e0020 */
[----:B------:R-:W-:Y:S04]  /*0830*/  SHFL.IDX PT, R33, R19, 0x17, 0x1f ;  /* 0x02e01f0013217f89 */ /* 0x000fe800000e0000 */
[----:B------:R-:W0:Y:S01]  /*0840*/  SHFL.IDX PT, R32, R18, 0x4, 0x1f ;  /* 0x00801f0012207f89 */ /* 0x000e2200000e0000 */
[----:B---3--:R-:W-:-:S03]  /*0850*/  DFMA R2, R24, R28, R2 ;  /* 0x0000001c1802722b */ /* 0x008fc60000000002 */
[----:B------:R-:W1:Y:S04]  /*0860*/  SHFL.IDX PT, R28, R19, 0x4, 0x1f ;  /* 0x00801f00131c7f89 */ /* 0x000e6800000e0000 */
[----:B------:R-:W-:Y:S01]  /*0870*/  LDS.64 R24, [R17+0x500] ;  /* 0x0005000011187984 */ /* 0x000fe20000000a00 */
[----:B----4-:R-:W-:-:S03]  /*0880*/  DFMA R26, R22, R26, R2 ;  /* 0x0000001a161a722b */ /* 0x010fc60000000002 */
[----:B------:R-:W-:Y:S04]  /*0890*/  LDS.64 R22, [R17+0x600] ;  /* 0x0006000011167984 */ /* 0x000fe80000000a00 */
[----:B------:R-:W2:Y:S04]  /*08a0*/  SHFL.IDX PT, R29, R19, 0x5, 0x1f ;  /* 0x00a01f00131d7f89 */ /* 0x000ea800000e0000 */
[----:B------:R-:W-:Y:S01]  /*08b0*/  SHFL.IDX PT, R39, R18, 0x1a, 0x1f ;  /* 0x03401f0012277f89 */ /* 0x000fe200000e0000 */
[----:B0-----:R-:W-:-:S03]  /*08c0*/  IMAD.MOV.U32 R2, RZ, RZ, R32 ;  /* 0x000000ffff027224 */ /* 0x001fc600078e0020 */
[----:B------:R-:W-:Y:S01]  /*08d0*/  SHFL.IDX PT, R40, R18, 0x1e, 0x1f ;  /* 0x03c01f0012287f89 */ /* 0x000fe200000e0000 */
[----:B-1----:R-:W-:-:S03]  /*08e0*/  IMAD.MOV.U32 R3, RZ, RZ, R28 ;  /* 0x000000ffff037224 */ /* 0x002fc600078e001c */
[----:B------:R-:W0:Y:S04]  /*08f0*/  SHFL.IDX PT, R32, R18, 0x6, 0x1f ;  /* 0x00c01f0012207f89 */ /* 0x000e2800000e0000 */
[----:B------:R-:W1:Y:S01]  /*0900*/  SHFL.IDX PT, R28, R19, 0x6, 0x1f ;  /* 0x00c01f00131c7f89 */ /* 0x000e6200000e0000 */
[----:B------:R-:W-:Y:S01]  /*0910*/  DFMA R2, R20, R2, R26 ;  /* 0x000000021402722b */ /* 0x000fe2000000001a */
[----:B------:R-:W-:Y:S02]  /*0920*/  MOV R26, R34 ;  /* 0x00000022001a7202 */ /* 0x000fe40000000f00 */
[----:B------:R-:W-:Y:S01]  /*0930*/  LDS.64 R20, [R17+0x700] ;  /* 0x0007000011147984 */ /* 0x000fe20000000a00 */
[----:B--2---:R-:W-:-:S03]  /*0940*/  IMAD.MOV.U32 R27, RZ, RZ, R29 ;  /* 0x000000ffff1b7224 */ /* 0x004fc600078e001d */
[----:B------:R-:W2:Y:S04]  /*0950*/  SHFL.IDX PT, R34, R18, 0x7, 0x1f ;  /* 0x00e01f0012227f89 */ /* 0x000ea800000e0000 */
[----:B------:R-:W3:Y:S01]  /*0960*/  SHFL.IDX PT, R29, R19, 0x7, 0x1f ;  /* 0x00e01f00131d7f89 */ /* 0x000ee200000e0000 */
[----:B------:R-:W-:-:S03]  /*0970*/  DFMA R2, R24, R26, R2 ;  /* 0x0000001a1802722b */ /* 0x000fc60000000002 */
[----:B------:R-:W-:Y:S01]  /*0980*/  LDS.64 R24, [R17+0x800] ;  /* 0x0008000011187984 */ /* 0x000fe20000000a00 */
[----:B0-----:R-:W-:-:S03]  /*0990*/  IMAD.MOV.U32 R26, RZ, RZ, R32 ;  /* 0x000000ffff1a7224 */ /* 0x001fc600078e0020 */
[----:B------:R-:W0:Y:S01]  /*09a0*/  SHFL.IDX PT, R32, R18, 0x8, 0x1f ;  /* 0x01001f0012207f89 */ /* 0x000e2200000e0000 */
[----:B-1----:R-:W-:-:S03]  /*09b0*/  MOV R27, R28 ;  /* 0x0000001c001b7202 */ /* 0x002fc60000000f00 */
[----:B------:R-:W1:Y:S03]  /*09c0*/  SHFL.IDX PT, R28, R19, 0x8, 0x1f ;  /* 0x01001f00131c7f89 */ /* 0x000e6600000e0000 */
[----:B------:R-:W-:Y:S01]  /*09d0*/  DFMA R2, R22, R26, R2 ;  /* 0x0000001a1602722b */ /* 0x000fe20000000002 */
[----:B------:R-:W-:Y:S01]  /*09e0*/  LDS.64 R22, [R17+0x900] ;  /* 0x0009000011167984 */ /* 0x000fe20000000a00 */
[----:B--2---:R-:W-:Y:S02]  /*09f0*/  IMAD.MOV.U32 R26, RZ, RZ, R34 ;  /* 0x000000ffff1a7224 */ /* 0x004fe400078e0022 */
[----:B---3--:R-:W-:Y:S01]  /*0a00*/  IMAD.MOV.U32 R27, RZ, RZ, R29 ;  /* 0x000000ffff1b7224 */ /* 0x008fe200078e001d */
[----:B------:R-:W2:Y:S04]  /*0a10*/  SHFL.IDX PT, R34, R18, 0x9, 0x1f ;  /* 0x01201f0012227f89 */ /* 0x000ea800000e0000 */
[----:B------:R-:W3:Y:S01]  /*0a20*/  SHFL.IDX PT, R29, R19, 0x9, 0x1f ;  /* 0x01201f00131d7f89 */ /* 0x000ee200000e0000 */
[----:B------:R-:W-:-:S03]  /*0a30*/  DFMA R26, R20, R26, R2 ;  /* 0x0000001a141a722b */ /* 0x000fc60000000002 */
[----:B------:R-:W-:Y:S01]  /*0a40*/  LDS.64 R20, [R17+0xa00] ;  /* 0x000a000011147984 */ /* 0x000fe20000000a00 */
[----:B0-----:R-:W-:Y:S01]  /*0a50*/  MOV R2, R32 ;  /* 0x0000002000027202 */ /* 0x001fe20000000f00 */
[----:B-1----:R-:W-:Y:S02]  /*0a60*/  IMAD.MOV.U32 R3, RZ, RZ, R28 ;  /* 0x000000ffff037224 */ /* 0x002fe400078e001c */
[----:B------:R-:W0:Y:S04]  /*0a70*/  SHFL.IDX PT, R32, R18, 0xa, 0x1f ;  /* 0x01401f0012207f89 */ /* 0x000e2800000e0000 */
[----:B------:R-:W1:Y:S01]  /*0a80*/  SHFL.IDX PT, R28, R19, 0xa, 0x1f ;  /* 0x01401f00131c7f89 */ /* 0x000e6200000e0000 */
[----:B------:R-:W-:-:S03]  /*0a90*/  DFMA R2, R24, R2, R26 ;  /* 0x000000021802722b */ /* 0x000fc6000000001a */
[----:B------:R-:W-:Y:S01]  /*0aa0*/  LDS.64 R24, [R17+0xb00] ;  /* 0x000b000011187984 */ /* 0x000fe20000000a00 */
[----:B--2---:R-:W-:-:S03]  /*0ab0*/  IMAD.MOV.U32 R26, RZ, RZ, R34 ;  /* 0x000000ffff1a7224 */ /* 0x004fc600078e0022 */
[----:B------:R-:W2:Y:S01]  /*0ac0*/  SHFL.IDX PT, R34, R18, 0xb, 0x1f ;  /* 0x01601f0012227f89 */ /* 0x000ea200000e0000 */
[----:B---3--:R-:W-:-:S03]  /*0ad0*/  MOV R27, R29 ;  /* 0x0000001d001b7202 */ /* 0x008fc60000000f00 */
[----:B------:R-:W3:Y:S03]  /*0ae0*/  SHFL.IDX PT, R29, R19, 0xb, 0x1f ;  /* 0x01601f00131d7f89 */ /* 0x000ee600000e0000 */
[----:B------:R-:W-:Y:S01]  /*0af0*/  DFMA R2, R22, R26, R2 ;  /* 0x0000001a1602722b */ /* 0x000fe20000000002 */
[----:B------:R-:W-:Y:S01]  /*0b00*/  LDS.64 R22, [R17+0xc00] ;  /* 0x000c000011167984 */ /* 0x000fe20000000a00 */
[----:B0-----:R-:W-:-:S03]  /*0b10*/  IMAD.MOV.U32 R26, RZ, RZ, R32 ;  /* 0x000000ffff1a7224 */ /* 0x001fc600078e0020 */
[----:B------:R-:W0:Y:S01]  /*0b20*/  SHFL.IDX PT, R32, R18, 0xc, 0x1f ;  /* 0x01801f0012207f89 */ /* 0x000e2200000e0000 */
[----:B-1----:R-:W-:-:S03]  /*0b30*/  IMAD.MOV.U32 R27, RZ, RZ, R28 ;  /* 0x000000ffff1b7224 */ /* 0x002fc600078e001c */
[----:B------:R-:W1:Y:S03]  /*0b40*/  SHFL.IDX PT, R28, R19, 0xc, 0x1f ;  /* 0x01801f00131c7f89 */ /* 0x000e6600000e0000 */
[----:B------:R-:W-:Y:S01]  /*0b50*/  DFMA R2, R20, R26, R2 ;  /* 0x0000001a1402722b */ /* 0x000fe20000000002 */
[----:B------:R-:W-:Y:S01]  /*0b60*/  LDS.64 R20, [R17+0xd00] ;  /* 0x000d000011147984 */ /* 0x000fe20000000a00 */
[----:B--2---:R-:W-:Y:S01]  /*0b70*/  MOV R26, R34 ;  /* 0x00000022001a7202 */ /* 0x004fe20000000f00 */
[----:B---3--:R-:W-:Y:S02]  /*0b80*/  IMAD.MOV.U32 R27, RZ, RZ, R29 ;  /* 0x000000ffff1b7224 */ /* 0x008fe400078e001d */
        /* <DEDUP_REMOVED lines=28> */
[----:B0-----:R-:W-:Y:S02]  /*0d50*/  IMAD.MOV.U32 R2, RZ, RZ, R32 ;  /* 0x000000ffff027224 */ /* 0x001fe400078e0020 */
[----:B-1----:R-:W-:Y:S01]  /*0d60*/  IMAD.MOV.U32 R3, RZ, RZ, R28 ;  /* 0x000000ffff037224 */ /* 0x002fe200078e001c */
[----:B------:R-:W0:Y:S04]  /*0d70*/  SHFL.IDX PT, R32, R18, 0x12, 0x1f ;  /* 0x02401f0012207f89 */ /* 0x000e2800000e0000 */
[----:B------:R-:W1:Y:S01]  /*0d80*/  SHFL.IDX PT, R28, R19, 0x12, 0x1f ;  /* 0x02401f00131c7f89 */ /* 0x000e6200000e0000 */
[----:B------:R-:W-:-:S03]  /*0d90*/  DFMA R2, R20, R2, R26 ;  /* 0x000000021402722b */ /* 0x000fc6000000001a */
        /* <DEDUP_REMOVED lines=21> */
[----:B------:R-:W0:Y:S01]  /*0ef0*/  SHFL.IDX PT, R32, R18, 0x16, 0x1f ;  /* 0x02c01f0012207f89 */ /* 0x000e2200000e0000 */
[----:B------:R-:W-:-:S03]  /*0f00*/  IMAD.MOV.U32 R28, RZ, RZ, R36 ;  /* 0x000000ffff1c7224 */ /* 0x000fc600078e0024 */
[----:B------:R-:W-:Y:S01]  /*0f10*/  SHFL.IDX PT, R36, R18, 0x19, 0x1f ;  /* 0x03201f0012247f89 */ /* 0x000fe200000e0000 */
[----:B------:R-:W-:-:S03]  /*0f20*/  DFMA R26, R24, R2, R26 ;  /* 0x00000002181a722b */ /* 0x000fc6000000001a */
[----:B------:R-:W1:Y:S01]  /*0f30*/  LDS.64 R24, [R17+0x1700] ;  /* 0x0017000011187984 */ /* 0x000e620000000a00 */
[----:B--2---:R-:W-:-:S03]  /*0f40*/  IMAD.MOV.U32 R3, RZ, RZ, R34 ;  /* 0x000000ffff037224 */ /* 0x004fc600078e0022 */
[----:B------:R-:W-:Y:S01]  /*0f50*/  SHFL.IDX PT, R34, R19, 0x1a, 0x1f ;  /* 0x03401f0013227f89 */ /* 0x000fe200000e0000 */
[----:B---3--:R-:W-:-:S03]  /*0f60*/  DFMA R28, R22, R28, R26 ;  /* 0x0000001c161c722b */ /* 0x008fc6000000001a */
[----:B------:R-:W-:Y:S01]  /*0f70*/  LDS.64 R22, [R17+0x1800] ;  /* 0x0018000011167984 */ /* 0x000fe20000000a00 */
[----:B0-----:R-:W-:-:S03]  /*0f80*/  MOV R2, R32 ;  /* 0x0000002000027202 */ /* 0x001fc60000000f00 */
[----:B------:R-:W-:Y:S04]  /*0f90*/  LDS.64 R26, [R17+0x1900] ;  /* 0x00190000111a7984 */ /* 0x000fe80000000a00 */
[----:B------:R-:W0:Y:S01]  /*0fa0*/  SHFL.IDX PT, R32, R18, 0x18, 0x1f ;  /* 0x03001f0012207f89 */ /* 0x000e2200000e0000 */
[----:B------:R-:W-:-:S03]  /*0fb0*/  DFMA R20, R20, R2, R28 ;  /* 0x000000021414722b */ /* 0x000fc6000000001c */
[----:B------:R-:W2:Y:S01]  /*0fc0*/  LDS.64 R28, [R17+0x1a00] ;  /* 0x001a0000111c7984 */ /* 0x000ea20000000a00 */
[----:B------:R-:W-:Y:S01]  /*0fd0*/  IMAD.MOV.U32 R2, RZ, RZ, R38 ;  /* 0x000000ffff027224 */ /* 0x000fe200078e0026 */
[----:B------:R-:W-:Y:S02]  /*0fe0*/  MOV R3, R33 ;  /* 0x0000002100037202 */ /* 0x000fe40000000f00 */
[----:B------:R-:W-:Y:S04]  /*0ff0*/  SHFL.IDX PT, R33, R19, 0x1b, 0x1f ;  /* 0x03601f0013217f89 */ /* 0x000fe800000e0000 */
[----:B------:R-:W-:Y:S01]  /*1000*/  SHFL.IDX PT, R38, R18, 0x1d, 0x1f ;  /* 0x03a01f0012267f89 */ /* 0x000fe200000e0000 */
[----:B-1----:R-:W-:-:S03]  /*1010*/  DFMA R24, R24, R2, R20 ;  /* 0x000000021818722b */ /* 0x002fc60000000014 */
[----:B------:R-:W-:Y:S01]  /*1020*/  LDS.64 R20, [R17+0x1b00] ;  /* 0x001b000011147984 */ /* 0x000fe20000000a00 */
[----:B------:R-:W-:-:S03]  /*1030*/  IMAD.MOV.U32 R3, RZ, RZ, R37 ;  /* 0x000000ffff037224 */ /* 0x000fc600078e0025 */
[----:B------:R-:W-:Y:S01]  /*1040*/  SHFL.IDX PT, R37, R19, 0x1f, 0x1f ;  /* 0x03e01f0013257f89 */ /* 0x000fe200000e0000 */
[----:B0-----:R-:W-:-:S03]  /*1050*/  IMAD.MOV.U32 R2, RZ, RZ, R32 ;  /* 0x000000ffff027224 */ /* 0x001fc600078e0020 */
[----:B------:R-:W0:Y:S03]  /*1060*/  SHFL.IDX PT, R32, R18, 0x1b, 0x1f ;  /* 0x03601f0012207f89 */ /* 0x000e2600000e0000 */
[----:B------:R-:W-:Y:S01]  /*1070*/  DFMA R22, R22, R2, R24 ;  /* 0x000000021616722b */ /* 0x000fe20000000018 */
[----:B------:R-:W-:Y:S01]  /*1080*/  MOV R2, R36 ;  /* 0x0000002400027202 */ /* 0x000fe20000000f00 */
[----:B------:R-:W-:Y:S01]  /*1090*/  IMAD.MOV.U32 R3, RZ, RZ, R35 ;  /* 0x000000ffff037224 */ /* 0x000fe200078e0023 */
[----:B------:R-:W-:Y:S04]  /*10a0*/  LDS.64 R24, [R17+0x1d00] ;  /* 0x001d000011187984 */ /* 0x000fe80000000a00 */
[----:B------:R-:W-:Y:S01]  /*10b0*/  SHFL.IDX PT, R35, R19, 0x1c, 0x1f ;  /* 0x03801f0013237f89 */ /* 0x000fe200000e0000 */
[----:B------:R-:W-:Y:S01]  /*10c0*/  DFMA R22, R26, R2, R22 ;  /* 0x000000021a16722b */ /* 0x000fe20000000016 */
[----:B------:R-:W-:Y:S01]  /*10d0*/  IMAD.MOV.U32 R2, RZ, RZ, R39 ;  /* 0x000000ffff027224 */ /* 0x000fe200078e0027 */
[----:B------:R-:W-:Y:S01]  /*10e0*/  MOV R3, R34 ;  /* 0x0000002200037202 */ /* 0x000fe20000000f00 */
[----:B------:R-:W-:Y:S04]  /*10f0*/  LDS.64 R26, [R17+0x1e00] ;  /* 0x001e0000111a7984 */ /* 0x000fe80000000a00 */
[----:B------:R-:W1:Y:S01]  /*1100*/  SHFL.IDX PT, R39, R19, 0x1e, 0x1f ;  /* 0x03c01f0013277f89 */ /* 0x000e6200000e0000 */
[----:B--2---:R-:W-:-:S03]  /*1110*/  DFMA R2, R28, R2, R22 ;  /* 0x000000021c02722b */ /* 0x004fc60000000016 */
[----:B------:R2:W3:Y:S04]  /*1120*/  LDS.64 R22, [R17+0x1c00] ;  /* 0x001c000011167984 */ /* 0x0004e80000000a00 */
[----:B------:R2:W4:Y:S01]  /*1130*/  LDS.64 R28, [R17+0x1f00] ;  /* 0x001f0000111c7984 */ /* 0x0005220000000a00 */
[----:B0-----:R-:W-:-:S03]  /*1140*/  DFMA R20, R20, R32, R2 ;  /* 0x000000201414722b */ /* 0x001fc60000000002 */
[----:B------:R2:W0:Y:S01]  /*1150*/  SHFL.IDX PT, R34, R18, 0x1c, 0x1f ;  /* 0x03801f0012227f89 */ /* 0x00042200000e0000 */
[----:B------:R-:W-:Y:S02]  /*1160*/  IMAD.MOV.U32 R32, RZ, RZ, R38 ;  /* 0x000000ffff207224 */ /* 0x000fe400078e0026 */
[----:B------:R-:W-:Y:S01]  /*1170*/  IMAD.MOV.U32 R2, RZ, RZ, R40 ;  /* 0x000000ffff027224 */ /* 0x000fe200078e0028 */
[----:B------:R2:W0:Y:S04]  /*1180*/  SHFL.IDX PT, R33, R19, 0x1d, 0x1f ;  /* 0x03a01f0013217f89 */ /* 0x00042800000e0000 */
[----:B------:R2:W0:Y:S01]  /*1190*/  SHFL.IDX PT, R36, R18, 0x1f, 0x1f ;  /* 0x03e01f0012247f89 */ /* 0x00042200000e0000 */
[----:B-1----:R-:W-:-:S07]  /*11a0*/  MOV R3, R39 ;  /* 0x0000002700037202 */ /* 0x002fce0000000f00 */
.L_x_201:
[----:B0--3--:R-:W-:-:S08]  /*11b0*/  DFMA R20, R22, R34, R20 ;  /* 0x000000221614722b */ /* 0x009fd00000000014 */
[----:B------:R-:W-:-:S08]  /*11c0*/  DFMA R20, R24, R32, R20 ;  /* 0x000000201814722b */ /* 0x000fd00000000014 */
[----:B------:R-:W-:-:S08]  /*11d0*/  DFMA R2, R26, R2, R20 ;  /* 0x000000021a02722b */ /* 0x000fd00000000014 */
[----:B----4-:R-:W-:-:S11]  /*11e0*/  DFMA R28, R28, R36, R2 ;  /* 0x000000241c1c722b */ /* 0x010fd60000000002 */
.L_x_2:
[----:B------:R-:W-:Y:S05]  /*11f0*/  WARPSYNC.ALL ;  /* 0x0000000000007948 */ /* 0x000fea0003800000 */
[----:B0-----:R-:W0:Y:S01]  /*1200*/  LDC R3, c[0x0][0x398] ;  /* 0x0000e600ff037b82 */ /* 0x001e220000000800 */
[----:B------:R-:W-:Y:S01]  /*1210*/  UIADD3 UR9, UPT, UPT, UR9, 0x1, URZ ;  /* 0x0000000109097890 */ /* 0x000fe2000fffe0ff */
[----:B------:R-:W-:-:S03]  /*1220*/  VIADD R6, R6, 0x20 ;  /* 0x0000002006067836 */ /* 0x000fc60000000000 */
[----:B------:R-:W-:Y:S01]  /*1230*/  UISETP.NE.AND UP0, UPT, UR9, URZ, UPT ;  /* 0x000000ff0900728c */ /* 0x000fe2000bf05270 */
[C---:B0-----:R-:W-:Y:S01]  /*1240*/  IMAD R4, R3.reuse, 0x20, R4 ;  /* 0x0000002003047824 */ /* 0x041fe200078e0204 */
[C---:B------:R-:W-:Y:S01]  /*1250*/  LEA R11, R3.reuse, R11, 0x5 ;  /* 0x0000000b030b7211 */ /* 0x040fe200078e28ff */
[C---:B------:R-:W-:Y:S01]  /*1260*/  IMAD R12, R3.reuse, 0x20, R12 ;  /* 0x00000020030c7824 */ /* 0x040fe200078e020c */
[C---:B------:R-:W-:Y:S01]  /*1270*/  LEA R8, R3.reuse, R8, 0x5 ;  /* 0x0000000803087211 */ /* 0x040fe200078e28ff */
[C---:B------:R-:W-:Y:S02]  /*1280*/  IMAD R10, R3.reuse, 0x20, R10 ;  /* 0x00000020030a7824 */ /* 0x040fe400078e020a */
[C---:B------:R-:W-:Y:S02]  /*1290*/  IMAD R9, R3.reuse, 0x20, R9 ;  /* 0x0000002003097824 */ /* 0x040fe400078e0209 */
[----:B------:R-:W-:Y:S01]  /*12a0*/  IMAD R7, R3, 0x20, R7 ;  /* 0x0000002003077824 */ /* 0x000fe200078e0207 */
[----:B------:R-:W-:Y:S06]  /*12b0*/  BAR.SYNC.DEFER_BLOCKING 0x0 ;  /* 0x0000000000007b1d */ /* 0x000fec0000010000 */
[----:B------:R-:W-:Y:S05]  /*12c0*/  BRA.U UP0, `(.L_x_4) ;  /* 0xfffffff1006c7547 */ /* 0x000fea000b83ffff */
.L_x_1:
[----:B------:R-:W0:Y:S01]  /*12d0*/  LDCU UR9, c[0x0][0x398] ;  /* 0x00007300ff0977ac */ /* 0x000e220008000800 */
[----:B------:R-:W1:Y:S01]  /*12e0*/  LDC R27, c[0x0][0x398] ;  /* 0x0000e600ff1b7b82 */ /* 0x000e620000000800 */
[----:B------:R-:W-:-:S07]  /*12f0*/  IMAD.U32 R11, RZ, RZ, UR11 ;  /* 0x0000000bff0b7e24 */ /* 0x000fce000f8e00ff */
[----:B------:R-:W3:Y:S01]  /*1300*/  LDC.64 R6, c[0x0][0x390] ;  /* 0x0000e400ff067b82 */ /* 0x000ee20000000a00 */
[----:B0-----:R-:W-:-:S06]  /*1310*/  ULEA UR9, UR9, 0x20, 0x5 ;  /* 0x0000002009097891 */ /* 0x001fcc000f8e28ff */
[----:B------:R-:W-:-:S05]  /*1320*/  MOV R0, UR9 ;  /* 0x0000000900007c02 */ /* 0x000fca0008000f00 */
[----:B------:R-:W-:Y:S01]  /*1330*/  IMAD R9, R0, UR5, R31 ;  /* 0x0000000500097c24 */ /* 0x000fe2000f8e021f */
[----:B------:R-:W0:Y:S03]  /*1340*/  LDCU UR9, c[0x0][0x384] ;  /* 0x00007080ff0977ac */ /* 0x000e260008000800 */
[C---:B------:R-:W-:Y:S02]  /*1350*/  VIADD R0, R9.reuse, UR11 ;  /* 0x0000000b09007c36 */ /* 0x040fe40008000000 */
[----:B---3--:R-:W-:-:S03]  /*1360*/  IMAD.WIDE R8, R9, 0x8, R6 ;  /* 0x0000000809087825 */ /* 0x008fc600078e0206 */
[----:B------:R-:W-:Y:S01]  /*1370*/  IADD3 R23, PT, PT, R0, UR11, RZ ;  /* 0x0000000b00177c10 */ /* 0x000fe2000fffe0ff */
[C-C-:B-1----:R-:W-:Y:S02]  /*1380*/  IMAD R21, R27.reuse, 0x8, R0.reuse ;  /* 0x000000081b157824 */ /* 0x142fe400078e0200 */
[----:B------:R-:W-:Y:S02]  /*1390*/  IMAD R5, R27, 0x10, R0 ;  /* 0x000000101b057824 */ /* 0x000fe400078e0200 */
[----:B------:R-:W-:Y:S01]  /*13a0*/  IMAD.WIDE R22, R23, 0x8, R6 ;  /* 0x0000000817167825 */ /* 0x000fe200078e0206 */
[----:B------:R-:W-:-:S03]  /*13b0*/  IADD3 R25, PT, PT, R21, UR11, RZ ;  /* 0x0000000b15197c10 */ /* 0x000fc6000fffe0ff */
[----:B------:R-:W-:Y:S02]  /*13c0*/  VIADD R3, R5, UR11 ;  /* 0x0000000b05037c36 */ /* 0x000fe40008000000 */
[----:B------:R-:W-:Y:S01]  /*13d0*/  IMAD R27, R27, 0x8, R5 ;  /* 0x000000081b1b7824 */ /* 0x000fe200078e0205 */
[----:B------:R-:W3:Y:S01]  /*13e0*/  LDG.E.64.CONSTANT R22, desc[UR12][R22.64] ;  /* 0x0000000c16167981 */ /* 0x000ee2000c1e9b00 */
[----:B------:R-:W-:-:S04]  /*13f0*/  IMAD.WIDE R20, R21, 0x8, R6 ;  /* 0x0000000815147825 */ /* 0x000fc800078e0206 */
[--C-:B------:R-:W-:Y:S02]  /*1400*/  IMAD.WIDE R4, R5, 0x8, R6.reuse ;  /* 0x0000000805047825 */ /* 0x100fe400078e0206 */
[----:B------:R-:W4:Y:S02]  /*1410*/  LDG.E.64.CONSTANT R20, desc[UR12][R20.64] ;  /* 0x0000000c14147981 */ /* 0x000f24000c1e9b00 */
[--C-:B------:R-:W-:Y:S02]  /*1420*/  IMAD.WIDE R24, R25, 0x8, R6.reuse ;  /* 0x0000000819187825 */ /* 0x100fe400078e0206 */
[----:B------:R-:W4:Y:S02]  /*1430*/  LDG.E.64.CONSTANT R4, desc[UR12][R4.64] ;  /* 0x0000000c04047981 */ /* 0x000f24000c1e9b00 */
[----:B------:R-:W-:Y:S02]  /*1440*/  IMAD.WIDE R2, R3, 0x8, R6 ;  /* 0x0000000803027825 */ /* 0x000fe400078e0206 */
[----:B------:R-:W4:Y:S02]  /*1450*/  LDG.E.64.CONSTANT R24, desc[UR12][R24.64] ;  /* 0x0000000c18187981 */ /* 0x000f24000c1e9b00 */
[----:B------:R-:W-:-:S02]  /*1460*/  IMAD.WIDE R10, R11, 0x8, R8 ;  /* 0x000000080b0a7825 */ /* 0x000fc400078e0208 */
[----:B------:R-:W4:Y:S02]  /*1470*/  LDG.E.64.CONSTANT R8, desc[UR12][R8.64] ;  /* 0x0000000c08087981 */ /* 0x000f24000c1e9b00 */
[----:B------:R-:W-:Y:S02]  /*1480*/  IMAD.WIDE R6, R27, 0x8, R6 ;  /* 0x000000081b067825 */ /* 0x000fe400078e0206 */
[----:B------:R-:W4:Y:S04]  /*1490*/  LDG.E.64.CONSTANT R10, desc[UR12][R10.64] ;  /* 0x0000000c0a0a7981 */ /* 0x000f28000c1e9b00 */
[----:B------:R-:W4:Y:S04]  /*14a0*/  LDG.E.64.CONSTANT R2, desc[UR12][R2.64] ;  /* 0x0000000c02027981 */ /* 0x000f28000c1e9b00 */
[----:B------:R-:W4:Y:S01]  /*14b0*/  LDG.E.64.CONSTANT R6, desc[UR12][R6.64] ;  /* 0x0000000c06067981 */ /* 0x000f22000c1e9b00 */
[----:B0-----:R-:W-:-:S02]  /*14c0*/  ISETP.GE.U32.AND P0, PT, R13, UR9, PT ;  /* 0x000000090d007c0c */ /* 0x001fc4000bf06070 */
[----:B------:R-:W-:Y:S01]  /*14d0*/  MOV R27, UR5 ;  /* 0x00000005001b7c02 */ /* 0x000fe20008000f00 */
[----:B------:R-:W-:-:S10]  /*14e0*/  IMAD.MOV.U32 R33, RZ, RZ, 0x8 ;  /* 0x00000008ff217424 */ /* 0x000fd400078e00ff */
[----:B------:R-:W-:-:S04]  /*14f0*/  @!P0 IMAD R26, R27, 0x20, R30 ;  /* 0x000000201b1a8824 */ /* 0x000fc800078e021e */
[----:B------:R-:W-:-:S05]  /*1500*/  @!P0 IMAD.WIDE R26, R26, R33, UR6 ;  /* 0x000000061a1a8e25 */ /* 0x000fca000f8e0221 */
[----:B--2--5:R0:W5:Y:S01]  /*1510*/  @!P0 LDG.E.64.CONSTANT R18, desc[UR12][R26.64] ;  /* 0x0000000c1a128981 */ /* 0x024162000c1e9b00 */
[----:B------:R-:W-:-:S03]  /*1520*/  ISETP.GE.U32.AND P0, PT, R13, UR9, PT ;  /* 0x000000090d007c0c */ /* 0x000fc6000bf06070 */
[----:B---3--:R0:W-:Y:S04]  /*1530*/  STS.64 [R16+0x800], R22 ;  /* 0x0008001610007388 */ /* 0x0081e80000000a00 */
[----:B----4-:R0:W-:Y:S04]  /*1540*/  STS.64 [R16+0xc00], R20 ;  /* 0x000c001410007388 */ /* 0x0101e80000000a00 */
[----:B------:R0:W-:Y:S04]  /*1550*/  STS.64 [R16+0x1400], R4 ;  /* 0x0014000410007388 */ /* 0x0001e80000000a00 */
[----:B------:R0:W-:Y:S04]  /*1560*/  STS.64 [R16+0x1000], R24 ;  /* 0x0010001810007388 */ /* 0x0001e80000000a00 */
[----:B------:R0:W-:Y:S04]  /*1570*/  STS.64 [R16], R8 ;  /* 0x0000000810007388 */ /* 0x0001e80000000a00 */
[----:B------:R0:W-:Y:S04]  /*1580*/  STS.64 [R16+0x400], R10 ;  /* 0x0004000a10007388 */ /* 0x0001e80000000a00 */
[----:B------:R0:W-:Y:S04]  /*1590*/  STS.64 [R16+0x1800], R2 ;  /* 0x0018000210007388 */ /* 0x0001e80000000a00 */
[----:B------:R0:W-:Y:S01]  /*15a0*/  STS.64 [R16+0x1c00], R6 ;  /* 0x001c000610007388 */ /* 0x0001e20000000a00 */
[----:B------:R-:W-:Y:S06]  /*15b0*/  BAR.SYNC.DEFER_BLOCKING 0x0 ;  /* 0x0000000000007b1d */ /* 0x000fec0000010000 */
[----:B------:R-:W-:Y:S05]  /*15c0*/  @P0 BRA `(.L_x_5) ;  /* 0x0000004c00a00947 */ /* 0x000fea0003800000 */
[----:B0-----:R-:W0:Y:S01]  /*15d0*/  S2R R4, SR_TID.X ;  /* 0x0000000000047919 */ /* 0x001e220000002100 */
[----:B------:R-:W-:Y:S01]  /*15e0*/  BSSY.RECONVERGENT B1, `(.L_x_6) ;  /* 0x0000020000017945 */ /* 0x000fe20003800200 */
[----:B0-----:R-:W-:-:S04]  /*15f0*/  LOP3.LUT R4, R4, 0x1f, RZ, 0xc0, !PT ;  /* 0x0000001f04047812 */ /* 0x001fc800078ec0ff */
[----:B------:R-:W-:-:S13]  /*1600*/  ISETP.NE.AND P0, PT, R4, RZ, PT ;  /* 0x000000ff0400720c */ /* 0x000fda0003f05270 */
[----:B------:R-:W-:Y:S05]  /*1610*/  @P0 BRA `(.L_x_7) ;  /* 0x0000000000700947 */ /* 0x000fea0003800000 */
[----:B------:R-:W0:Y:S01]  /*1620*/  S2UR UR10, SR_CgaCtaId ;  /* 0x00000000000a79c3 */ /* 0x000e220000008800 */
[----:B------:R-:W-:Y:S01]  /*1630*/  UMOV UR9, 0x400 ;  /* 0x0000040000097882 */ /* 0x000fe20000000000 */
[----:B------:R-:W-:Y:S01]  /*1640*/  MOV R2, 0x1 ;  /* 0x0000000100027802 */ /* 0x000fe20000000f00 */
[----:B------:R-:W1:Y:S01]  /*1650*/  LDCU.64 UR14, c[0x0][0x388] ;  /* 0x00007100ff0e77ac */ /* 0x000e620008000a00 */
[----:B------:R-:W-:Y:S01]  /*1660*/  BSSY.RECONVERGENT B2, `(.L_x_7) ;  /* 0x0000017000027945 */ /* 0x000fe20003800200 */
[----:B-1---5:R-:W-:Y:S01]  /*1670*/  DFMA R10, R18, UR14, -R28 ;  /* 0x0000000e120a7c2b */ /* 0x022fe2000800081c */
[----:B0-----:R-:W-:-:S09]  /*1680*/  ULEA UR9, UR10, UR9, 0x18 ;  /* 0x000000090a097291 */ /* 0x001fd2000f8ec0ff */
[----:B------:R-:W-:Y:S01]  /*1690*/  FSETP.GEU.AND P1, PT, |R11|, 6.5827683646048100446e-37, PT ;  /* 0x036000000b00780b */ /* 0x000fe20003f2e200 */
[----:B------:R-:W0:Y:S02]  /*16a0*/  LDS.64 R6, [UR9] ;  /* 0x00000009ff067984 */ /* 0x000e240008000a00 */
[----:B0-----:R-:W0:Y:S02]  /*16b0*/  MUFU.RCP64H R3, R7 ;  /* 0x0000000700037308 */ /* 0x001e240000001800 */
[----:B0-----:R-:W-:-:S08]  /*16c0*/  DFMA R8, -R6, R2, 1 ;  /* 0x3ff000000608742b */ /* 0x001fd00000000102 */
[----:B------:R-:W-:-:S08]  /*16d0*/  DFMA R8, R8, R8, R8 ;  /* 0x000000080808722b */ /* 0x000fd00000000008 */
[----:B------:R-:W-:-:S08]  /*16e0*/  DFMA R8, R2, R8, R2 ;  /* 0x000000080208722b */ /* 0x000fd00000000002 */
[----:B------:R-:W-:-:S08]  /*16f0*/  DFMA R2, -R6, R8, 1 ;  /* 0x3ff000000602742b */ /* 0x000fd00000000108 */
[----:B------:R-:W-:-:S08]  /*1700*/  DFMA R2, R8, R2, R8 ;  /* 0x000000020802722b */ /* 0x000fd00000000008 */
[----:B------:R-:W-:-:S08]  /*1710*/  DMUL R18, R10, R2 ;  /* 0x000000020a127228 */ /* 0x000fd00000000000 */
[----:B------:R-:W-:-:S08]  /*1720*/  DFMA R8, -R6, R18, R10 ;  /* 0x000000120608722b */ /* 0x000fd0000000010a */
[----:B------:R-:W-:-:S10]  /*1730*/  DFMA R18, R2, R8, R18 ;  /* 0x000000080212722b */ /* 0x000fd40000000012 */
[----:B------:R-:W-:-:S05]  /*1740*/  FFMA R0, RZ, R7, R19 ;  /* 0x00000007ff007223 */ /* 0x000fca0000000013 */
[----:B------:R-:W-:-:S13]  /*1750*/  FSETP.GT.AND P0, PT, |R0|, 1.469367938527859385e-39, PT ;  /* 0x001000000000780b */ /* 0x000fda0003f04200 */
[----:B------:R-:W-:Y:S05]  /*1760*/  @P0 BRA P1, `(.L_x_8) ;  /* 0x0000000000180947 */ /* 0x000fea0000800000 */
[----:B------:R-:W-:Y:S01]  /*1770*/  IMAD.MOV.U32 R2, RZ, RZ, R10 ;  /* 0x000000ffff027224 */ /* 0x000fe200078e000a */
[----:B------:R-:W-:Y:S01]  /*1780*/  MOV R0, R6 ;  /* 0x0000000600007202 */ /* 0x000fe20000000f00 */
[----:B------:R-:W-:Y:S01]  /*1790*/  IMAD.MOV.U32 R3, RZ, RZ, R11 ;  /* 0x000000ffff037224 */ /* 0x000fe200078e000b */
[----:B------:R-:W-:Y:S01]  /*17a0*/  MOV R12, 0x17d0 ;  /* 0x000017d0000c7802 */ /* 0x000fe20000000f00 */
[----:B------:R-:W-:-:S07]  /*17b0*/  IMAD.MOV.U32 R9, RZ, RZ, R7 ;  /* 0x000000ffff097224 */ /* 0x000fce00078e0007 */
[----:B------:R-:W-:Y:S05]  /*17c0*/  CALL.REL.NOINC `($__internal_0_$__cuda_sm20_div_rn_f64_full) ;  /* 0x0000008c00f07944 */ /* 0x000fea0003c00000 */
.L_x_8:
[----:B------:R-:W-:Y:S05]  /*17d0*/  BSYNC.RECONVERGENT B2 ;  /* 0x0000000000027941 */ /* 0x000fea0003800200 */
.L_x_7:
[----:B------:R-:W-:Y:S05]  /*17e0*/  BSYNC.RECONVERGENT B1 ;  /* 0x0000000000017941 */ /* 0x000fea0003800200 */
.L_x_6:
[----:B------:R-:W-:Y:S01]  /*17f0*/  UMOV UR9, 0xffffffff ;  /* 0xffffffff00097882 */ /* 0x000fe20000000000 */
[----:B------:R-:W-:Y:S02]  /*1800*/  ISETP.NE.AND P1, PT, R4, RZ, PT ;  /* 0x000000ff0400720c */ /* 0x000fe40003f25270 */
[----:B------:R-:W-:Y:S11]  /*1810*/  BRA.DIV UR9, `(.L_x_9) ;  /* 0x0000006a096c7947 */ /* 0x000ff6000b800000 */
[----:B-----5:R0:W1:Y:S04]  /*1820*/  SHFL.IDX PT, R7, R19, RZ, 0x1f ;  /* 0x00001fff13077589 */ /* 0x02006800000e0000 */
[----:B------:R0:W2:Y:S02]  /*1830*/  SHFL.IDX PT, R6, R18, RZ, 0x1f ;  /* 0x00001fff12067589 */ /* 0x0000a400000e0000 */
.L_x_204:
[----:B------:R-:W1:Y:S01]  /*1840*/  @P1 LDS.64 R2, [R17] ;  /* 0x0000000011021984 */ /* 0x000e620000000a00 */
[----:B------:R-:W-:Y:S01]  /*1850*/  ISETP.NE.AND P0, PT, R4, 0x1, PT ;  /* 0x000000010400780c */ /* 0x000fe20003f05270 */
[----:B------:R-:W-:Y:S01]  /*1860*/  BSSY.RECONVERGENT B1, `(.L_x_10) ;  /* 0x000001f000017945 */ /* 0x000fe20003800200 */
[----:B-12---:R-:W-:-:S11]  /*1870*/  @P1 DFMA R28, R6, R2, R28 ;  /* 0x00000002061c122b */ /* 0x006fd6000000001c */
[----:B------:R-:W-:Y:S05]  /*1880*/  @P0 BRA `(.L_x_11) ;  /* 0x0000000000700947 */ /* 0x000fea0003800000 */
[----:B------:R-:W1:Y:S01]  /*1890*/  S2UR UR10, SR_CgaCtaId ;  /* 0x00000000000a79c3 */ /* 0x000e620000008800 */
[----:B------:R-:W-:Y:S01]  /*18a0*/  UMOV UR9, 0x400 ;  /* 0x0000040000097882 */ /* 0x000fe20000000000 */
[----:B------:R-:W-:Y:S01]  /*18b0*/  IMAD.MOV.U32 R2, RZ, RZ, 0x1 ;  /* 0x00000001ff027424 */ /* 0x000fe200078e00ff */
[----:B------:R-:W2:Y:S01]  /*18c0*/  LDCU.64 UR14, c[0x0][0x388] ;  /* 0x00007100ff0e77ac */ /* 0x000ea20008000a00 */
[----:B------:R-:W-:Y:S01]  /*18d0*/  BSSY.RECONVERGENT B2, `(.L_x_11) ;  /* 0x0000017000027945 */ /* 0x000fe20003800200 */
[----:B--2---:R-:W-:Y:S01]  /*18e0*/  DFMA R10, R18, UR14, -R28 ;  /* 0x0000000e120a7c2b */ /* 0x004fe2000800081c */
[----:B-1----:R-:W-:-:S09]  /*18f0*/  ULEA UR9, UR10, UR9, 0x18 ;  /* 0x000000090a097291 */ /* 0x002fd2000f8ec0ff */
[----:B------:R-:W-:Y:S01]  /*1900*/  FSETP.GEU.AND P1, PT, |R11|, 6.5827683646048100446e-37, PT ;  /* 0x036000000b00780b */ /* 0x000fe20003f2e200 */
[----:B------:R-:W1:Y:S02]  /*1910*/  LDS.64 R6, [UR9+0x108] ;  /* 0x00010809ff067984 */ /* 0x000e640008000a00 */
[----:B-1----:R-:W1:Y:S02]  /*1920*/  MUFU.RCP64H R3, R7 ;  /* 0x0000000700037308 */ /* 0x002e640000001800 */
[----:B-1----:R-:W-:-:S08]  /*1930*/  DFMA R8, -R6, R2, 1 ;  /* 0x3ff000000608742b */ /* 0x002fd00000000102 */
[----:B------:R-:W-:-:S08]  /*1940*/  DFMA R8, R8, R8, R8 ;  /* 0x000000080808722b */ /* 0x000fd00000000008 */
[----:B------:R-:W-:-:S08]  /*1950*/  DFMA R8, R2, R8, R2 ;  /* 0x000000080208722b */ /* 0x000fd00000000002 */
[----:B------:R-:W-:-:S08]  /*1960*/  DFMA R2, -R6, R8, 1 ;  /* 0x3ff000000602742b */ /* 0x000fd00000000108 */
[----:B------:R-:W-:-:S08]  /*1970*/  DFMA R2, R8, R2, R8 ;  /* 0x000000020802722b */ /* 0x000fd00000000008 */
[----:B0-----:R-:W-:-:S08]  /*1980*/  DMUL R18, R10, R2 ;  /* 0x000000020a127228 */ /* 0x001fd00000000000 */
[----:B------:R-:W-:-:S08]  /*1990*/  DFMA R8, -R6, R18, R10 ;  /* 0x000000120608722b */ /* 0x000fd0000000010a */
[----:B------:R-:W-:-:S10]  /*19a0*/  DFMA R18, R2, R8, R18 ;  /* 0x000000080212722b */ /* 0x000fd40000000012 */
[----:B------:R-:W-:-:S05]  /*19b0*/  FFMA R0, RZ, R7, R19 ;  /* 0x00000007ff007223 */ /* 0x000fca0000000013 */
[----:B------:R-:W-:-:S13]  /*19c0*/  FSETP.GT.AND P0, PT, |R0|, 1.469367938527859385e-39, PT ;  /* 0x001000000000780b */ /* 0x000fda0003f04200 */
[----:B------:R-:W-:Y:S05]  /*19d0*/  @P0 BRA P1, `(.L_x_12) ;  /* 0x0000000000180947 */ /* 0x000fea0000800000 */
[----:B------:R-:W-:Y:S01]  /*19e0*/  MOV R2, R10 ;  /* 0x0000000a00027202 */ /* 0x000fe20000000f00 */
[----:B------:R-:W-:Y:S01]  /*19f0*/  IMAD.MOV.U32 R3, RZ, RZ, R11 ;  /* 0x000000ffff037224 */ /* 0x000fe200078e000b */
[----:B------:R-:W-:Y:S01]  /*1a00*/  MOV R9, R7 ;  /* 0x0000000700097202 */ /* 0x000fe20000000f00 */
[----:B------:R-:W-:Y:S01]  /*1a10*/  IMAD.MOV.U32 R0, RZ, RZ, R6 ;  /* 0x000000ffff007224 */ /* 0x000fe200078e0006 */
[----:B------:R-:W-:-:S07]  /*1a20*/  MOV R12, 0x1a40 ;  /* 0x00001a40000c7802 */ /* 0x000fce0000000f00 */
[----:B------:R-:W-:Y:S05]  /*1a30*/  CALL.REL.NOINC `($__internal_0_$__cuda_sm20_div_rn_f64_full) ;  /* 0x0000008c00547944 */ /* 0x000fea0003c00000 */
.L_x_12:
[----:B------:R-:W-:Y:S05]  /*1a40*/  BSYNC.RECONVERGENT B2 ;  /* 0x0000000000027941 */ /* 0x000fea0003800200 */
.L_x_11:
[----:B------:R-:W-:Y:S05]  /*1a50*/  BSYNC.RECONVERGENT B1 ;  /* 0x0000000000017941 */ /* 0x000fea0003800200 */
.L_x_10:
[----:B------:R-:W-:Y:S01]  /*1a60*/  UMOV UR9, 0xffffffff ;  /* 0xffffffff00097882 */ /* 0x000fe20000000000 */
[----:B------:R-:W-:Y:S02]  /*1a70*/  ISETP.GE.U32.AND P1, PT, R4, 0x2, PT ;  /* 0x000000020400780c */ /* 0x000fe40003f26070 */
[----:B------:R-:W-:Y:S11]  /*1a80*/  BRA.DIV UR9, `(.L_x_13) ;  /* 0x0000006a09087947 */ /* 0x000ff6000b800000 */
[----:B------:R1:W2:Y:S04]  /*1a90*/  SHFL.IDX PT, R7, R19, 0x1, 0x1f ;  /* 0x00201f0013077f89 */ /* 0x0002a800000e0000 */
[----:B------:R1:W3:Y:S02]  /*1aa0*/  SHFL.IDX PT, R6, R18, 0x1, 0x1f ;  /* 0x00201f0012067f89 */ /* 0x0002e400000e0000 */
.L_x_208:
[----:B------:R-:W2:Y:S01]  /*1ab0*/  @P1 LDS.64 R2, [R17+0x100] ;  /* 0x0001000011021984 */ /* 0x000ea20000000a00 */
[----:B------:R-:W-:Y:S01]  /*1ac0*/  ISETP.NE.AND P0, PT, R4, 0x2, PT ;  /* 0x000000020400780c */ /* 0x000fe20003f05270 */
[----:B------:R-:W-:Y:S01]  /*1ad0*/  BSSY.RECONVERGENT B1, `(.L_x_14) ;  /* 0x000001f000017945 */ /* 0x000fe20003800200 */
[----:B--23--:R-:W-:-:S11]  /*1ae0*/  @P1 DFMA R28, R6, R2, R28 ;  /* 0x00000002061c122b */ /* 0x00cfd6000000001c */
[----:B------:R-:W-:Y:S05]  /*1af0*/  @P0 BRA `(.L_x_15) ;  /* 0x0000000000700947 */ /* 0x000fea0003800000 */
[----:B------:R-:W2:Y:S01]  /*1b00*/  S2UR UR10, SR_CgaCtaId ;  /* 0x00000000000a79c3 */ /* 0x000ea20000008800 */
[----:B------:R-:W-:Y:S01]  /*1b10*/  UMOV UR9, 0x400 ;  /* 0x0000040000097882 */ /* 0x000fe20000000000 */
[----:B------:R-:W-:Y:S01]  /*1b20*/  IMAD.MOV.U32 R2, RZ, RZ, 0x1 ;  /* 0x00000001ff027424 */ /* 0x000fe200078e00ff */
[----:B------:R-:W3:Y:S01]  /*1b30*/  LDCU.64 UR14, c[0x0][0x388] ;  /* 0x00007100ff0e77ac */ /* 0x000ee20008000a00 */
[----:B------:R-:W-:Y:S01]  /*1b40*/  BSSY.RECONVERGENT B2, `(.L_x_15) ;  /* 0x0000017000027945 */ /* 0x000fe20003800200 */
[----:B---3--:R-:W-:Y:S01]  /*1b50*/  DFMA R10, R18, UR14, -R28 ;  /* 0x0000000e120a7c2b */ /* 0x008fe2000800081c */
[----:B--2---:R-:W-:-:S09]  /*1b60*/  ULEA UR9, UR10, UR9, 0x18 ;  /* 0x000000090a097291 */ /* 0x004fd2000f8ec0ff */
[----:B------:R-:W-:Y:S01]  /*1b70*/  FSETP.GEU.AND P1, PT, |R11|, 6.5827683646048100446e-37, PT ;  /* 0x036000000b00780b */ /* 0x000fe20003f2e200 */
[----:B------:R-:W2:Y:S02]  /*1b80*/  LDS.64 R6, [UR9+0x210] ;  /* 0x00021009ff067984 */ /* 0x000ea40008000a00 */
[----:B--2---:R-:W2:Y:S02]  /*1b90*/  MUFU.RCP64H R3, R7 ;  /* 0x0000000700037308 */ /* 0x004ea40000001800 */
[----:B--2---:R-:W-:-:S08]  /*1ba0*/  DFMA R8, -R6, R2, 1 ;  /* 0x3ff000000608742b */ /* 0x004fd00000000102 */
[----:B------:R-:W-:-:S08]  /*1bb0*/  DFMA R8, R8, R8, R8 ;  /* 0x000000080808722b */ /* 0x000fd00000000008 */
[----:B------:R-:W-:-:S08]  /*1bc0*/  DFMA R8, R2, R8, R2 ;  /* 0x000000080208722b */ /* 0x000fd00000000002 */
[----:B------:R-:W-:-:S08]  /*1bd0*/  DFMA R2, -R6, R8, 1 ;  /* 0x3ff000000602742b */ /* 0x000fd00000000108 */
[----:B------:R-:W-:-:S08]  /*1be0*/  DFMA R2, R8, R2, R8 ;  /* 0x000000020802722b */ /* 0x000fd00000000008 */
[----:B01----:R-:W-:-:S08]  /*1bf0*/  DMUL R18, R10, R2 ;  /* 0x000000020a127228 */ /* 0x003fd00000000000 */
        /* <DEDUP_REMOVED lines=11> */
.L_x_16:
[----:B------:R-:W-:Y:S05]  /*1cb0*/  BSYNC.RECONVERGENT B2 ;  /* 0x0000000000027941 */ /* 0x000fea0003800200 */
.L_x_15:
[----:B------:R-:W-:Y:S05]  /*1cc0*/  BSYNC.RECONVERGENT B1 ;  /* 0x0000000000017941 */ /* 0x000fea0003800200 */
.L_x_14:
[----:B------:R-:W-:Y:S01]  /*1cd0*/  UMOV UR9, 0xffffffff ;  /* 0xffffffff00097882 */ /* 0x000fe20000000000 */
[----:B------:R-:W-:Y:S02]  /*1ce0*/  ISETP.GE.U32.AND P1, PT, R4, 0x3, PT ;  /* 0x000000030400780c */ /* 0x000fe40003f26070 */
[----:B------:R-:W-:Y:S11]  /*1cf0*/  BRA.DIV UR9, `(.L_x_17) ;  /* 0x0000006609b87947 */ /* 0x000ff6000b800000 */
[----:B------:R2:W3:Y:S04]  /*1d00*/  SHFL.IDX PT, R7, R19, 0x2, 0x1f ;  /* 0x00401f0013077f89 */ /* 0x0004e800000e0000 */
[----:B------:R2:W4:Y:S02]  /*1d10*/  SHFL.IDX PT, R6, R18, 0x2, 0x1f ;  /* 0x00401f0012067f89 */ /* 0x00052400000e0000 */
.L_x_212:
[----:B------:R-:W3:Y:S01]  /*1d20*/  @P1 LDS.64 R2, [R17+0x200] ;  /* 0x0002000011021984 */ /* 0x000ee20000000a00 */
[----:B------:R-:W-:Y:S01]  /*1d30*/  ISETP.NE.AND P0, PT, R4, 0x3, PT ;  /* 0x000000030400780c */ /* 0x000fe20003f05270 */
[----:B------:R-:W-:Y:S01]  /*1d40*/  BSSY.RECONVERGENT B1, `(.L_x_18) ;  /* 0x000001f000017945 */ /* 0x000fe20003800200 */
[----:B---34-:R-:W-:-:S11]  /*1d50*/  @P1 DFMA R28, R6, R2, R28 ;  /* 0x00000002061c122b */ /* 0x018fd6000000001c */
[----:B------:R-:W-:Y:S05]  /*1d60*/  @P0 BRA `(.L_x_19) ;  /* 0x0000000000700947 */ /* 0x000fea0003800000 */
[----:B------:R-:W3:Y:S01]  /*1d70*/  S2UR UR10, SR_CgaCtaId ;  /* 0x00000000000a79c3 */ /* 0x000ee20000008800 */
[----:B------:R-:W-:Y:S01]  /*1d80*/  UMOV UR9, 0x400 ;  /* 0x0000040000097882 */ /* 0x000fe20000000000 */
[----:B------:R-:W-:Y:S01]  /*1d90*/  MOV R2, 0x1 ;  /* 0x0000000100027802 */ /* 0x000fe20000000f00 */
[----:B------:R-:W4:Y:S01]  /*1da0*/  LDCU.64 UR14, c[0x0][0x388] ;  /* 0x00007100ff0e77ac */ /* 0x000f220008000a00 */
[----:B------:R-:W-:Y:S01]  /*1db0*/  BSSY.RECONVERGENT B2, `(.L_x_19) ;  /* 0x0000017000027945 */ /* 0x000fe20003800200 */
[----:B----4-:R-:W-:Y:S01]  /*1dc0*/  DFMA R10, R18, UR14, -R28 ;  /* 0x0000000e120a7c2b */ /* 0x010fe2000800081c */
[----:B---3--:R-:W-:-:S09]  /*1dd0*/  ULEA UR9, UR10, UR9, 0x18 ;  /* 0x000000090a097291 */ /* 0x008fd2000f8ec0ff */
[----:B------:R-:W-:Y:S01]  /*1de0*/  FSETP.GEU.AND P1, PT, |R11|, 6.5827683646048100446e-37, PT ;  /* 0x036000000b00780b */ /* 0x000fe20003f2e200 */
[----:B------:R-:W3:Y:S02]  /*1df0*/  LDS.64 R6, [UR9+0x318] ;  /* 0x00031809ff067984 */ /* 0x000ee40008000a00 */
[----:B---3--:R-:W3:Y:S02]  /*1e00*/  MUFU.RCP64H R3, R7 ;  /* 0x0000000700037308 */ /* 0x008ee40000001800 */
[----:B---3--:R-:W-:-:S08]  /*1e10*/  DFMA R8, -R6, R2, 1 ;  /* 0x3ff000000608742b */ /* 0x008fd00000000102 */
[----:B------:R-:W-:-:S08]  /*1e20*/  DFMA R8, R8, R8, R8 ;  /* 0x000000080808722b */ /* 0x000fd00000000008 */
[----:B------:R-:W-:-:S08]  /*1e30*/  DFMA R8, R2, R8, R2 ;  /* 0x000000080208722b */ /* 0x000fd00000000002 */
[----:B------:R-:W-:-:S08]  /*1e40*/  DFMA R2, -R6, R8, 1 ;  /* 0x3ff000000602742b */ /* 0x000fd00000000108 */
[----:B------:R-:W-:-:S08]  /*1e50*/  DFMA R2, R8, R2, R8 ;  /* 0x000000020802722b */ /* 0x000fd00000000008 */
[----:B012---:R-:W-:-:S08]  /*1e60*/  DMUL R18, R10, R2 ;  /* 0x000000020a127228 */ /* 0x007fd00000000000 */
        /* <DEDUP_REMOVED lines=11> */
.L_x_20:
[----:B------:R-:W-:Y:S05]  /*1f20*/  BSYNC.RECONVERGENT B2 ;  /* 0x0000000000027941 */ /* 0x000fea0003800200 */
.L_x_19:
[----:B------:R-:W-:Y:S05]  /*1f30*/  BSYNC.RECONVERGENT B1 ;  /* 0x0000000000017941 */ /* 0x000fea0003800200 */
.L_x_18:
[----:B------:R-:W-:Y:S01]  /*1f40*/  UMOV UR9, 0xffffffff ;  /* 0xffffffff00097882 */ /* 0x000fe20000000000 */
[----:B------:R-:W-:Y:S02]  /*1f50*/  ISETP.GE.U32.AND P1, PT, R4, 0x4, PT ;  /* 0x000000040400780c */ /* 0x000fe40003f26070 */
[----:B------:R-:W-:Y:S11]  /*1f60*/  BRA.DIV UR9, `(.L_x_21) ;  /* 0x0000006609687947 */ /* 0x000ff6000b800000 */
[----:B------:R3:W4:Y:S04]  /*1f70*/  SHFL.IDX PT, R7, R19, 0x3, 0x1f ;  /* 0x00601f0013077f89 */ /* 0x00072800000e0000 */
[----:B------:R3:W0:Y:S02]  /*1f80*/  SHFL.IDX PT, R6, R18, 0x3, 0x1f ;  /* 0x00601f0012067f89 */ /* 0x00062400000e0000 */
.L_x_216:
[----:B------:R-:W0:Y:S01]  /*1f90*/  @P1 LDS.64 R2, [R17+0x300] ;  /* 0x0003000011021984 */ /* 0x000e220000000a00 */
[----:B------:R-:W-:Y:S01]  /*1fa0*/  ISETP.NE.AND P0, PT, R4, 0x4, PT ;  /* 0x000000040400780c */ /* 0x000fe20003f05270 */
[----:B------:R-:W-:Y:S01]  /*1fb0*/  BSSY.RECONVERGENT B1, `(.L_x_22) ;  /* 0x000001f000017945 */ /* 0x000fe20003800200 */
[----:B0---4-:R-:W-:-:S11]  /*1fc0*/  @P1 DFMA R28, R6, R2, R28 ;  /* 0x00000002061c122b */ /* 0x011fd6000000001c */
[----:B------:R-:W-:Y:S05]  /*1fd0*/  @P0 BRA `(.L_x_23) ;  /* 0x0000000000700947 */ /* 0x000fea0003800000 */
[----:B------:R-:W0:Y:S01]  /*1fe0*/  S2UR UR10, SR_CgaCtaId ;  /* 0x00000000000a79c3 */ /* 0x000e220000008800 */
[----:B------:R-:W-:Y:S01]  /*1ff0*/  UMOV UR9, 0x400 ;  /* 0x0000040000097882 */ /* 0x000fe20000000000 */
[----:B------:R-:W-:Y:S01]  /*2000*/  IMAD.MOV.U32 R2, RZ, RZ, 0x1 ;  /* 0x00000001ff027424 */ /* 0x000fe200078e00ff */
[----:B------:R-:W4:Y:S01]  /*2010*/  LDCU.64 UR14, c[0x0][0x388] ;  /* 0x00007100ff0e77ac */ /* 0x000f220008000a00 */
[----:B------:R-:W-:Y:S01]  /*2020*/  BSSY.RECONVERGENT B2, `(.L_x_23) ;  /* 0x0000017000027945 */ /* 0x000fe20003800200 */
[----:B----4-:R-:W-:Y:S01]  /*2030*/  DFMA R10, R18, UR14, -R28 ;  /* 0x0000000e120a7c2b */ /* 0x010fe2000800081c */
[----:B0-----:R-:W-:-:S09]  /*2040*/  ULEA UR9, UR10, UR9, 0x18 ;  /* 0x000000090a097291 */ /* 0x001fd2000f8ec0ff */
[----:B------:R-:W-:Y:S01]  /*2050*/  FSETP.GEU.AND P1, PT, |R11|, 6.5827683646048100446e-37, PT ;  /* 0x036000000b00780b */ /* 0x000fe20003f2e200 */
[----:B------:R-:W0:Y:S02]  /*2060*/  LDS.64 R6, [UR9+0x420] ;  /* 0x00042009ff067984 */ /* 0x000e240008000a00 */
[----:B0-----:R-:W0:Y:S02]  /*2070*/  MUFU.RCP64H R3, R7 ;  /* 0x0000000700037308 */ /* 0x001e240000001800 */
[----:B0-----:R-:W-:-:S08]  /*2080*/  DFMA R8, -R6, R2, 1 ;  /* 0x3ff000000608742b */ /* 0x001fd00000000102 */
[----:B------:R-:W-:-:S08]  /*2090*/  DFMA R8, R8, R8, R8 ;  /* 0x000000080808722b */ /* 0x000fd00000000008 */
[----:B------:R-:W-:-:S08]  /*20a0*/  DFMA R8, R2, R8, R2 ;  /* 0x000000080208722b */ /* 0x000fd00000000002 */
[----:B------:R-:W-:-:S08]  /*20b0*/  DFMA R2, -R6, R8, 1 ;  /* 0x3ff000000602742b */ /* 0x000fd00000000108 */
[----:B------:R-:W-:-:S08]  /*20c0*/  DFMA R2, R8, R2, R8 ;  /* 0x000000020802722b */ /* 0x000fd00000000008 */
[----:B-123--:R-:W-:-:S08]  /*20d0*/  DMUL R18, R10, R2 ;  /* 0x000000020a127228 */ /* 0x00efd00000000000 */
        /* <DEDUP_REMOVED lines=11> */
.L_x_24:
[----:B------:R-:W-:Y:S05]  /*2190*/  BSYNC.RECONVERGENT B2 ;  /* 0x0000000000027941 */ /* 0x000fea0003800200 */
.L_x_23:
[----:B------:R-:W-:Y:S05]  /*21a0*/  BSYNC.RECONVERGENT B1 ;  /* 0x0000000000017941 */ /* 0x000fea0003800200 */
.L_x_22:
[----:B------:R-:W-:Y:S01]  /*21b0*/  UMOV UR9, 0xffffffff ;  /* 0xffffffff00097882 */ /* 0x000fe20000000000 */
[----:B------:R-:W-:Y:S02]  /*21c0*/  ISETP.GE.U32.AND P1, PT, R4, 0x5, PT ;  /* 0x000000050400780c */ /* 0x000fe40003f26070 */
[----:B------:R-:W-:Y:S11]  /*21d0*/  BRA.DIV UR9, `(.L_x_25) ;  /* 0x0000006609187947 */ /* 0x000ff6000b800000 */
[----:B------:R0:W4:Y:S04]  /*21e0*/  SHFL.IDX PT, R7, R19, 0x4, 0x1f ;  /* 0x00801f0013077f89 */ /* 0x00012800000e0000 */
[----:B------:R0:W0:Y:S02]  /*21f0*/  SHFL.IDX PT, R6, R18, 0x4, 0x1f ;  /* 0x00801f0012067f89 */ /* 0x00002400000e0000 */
.L_x_220:
        /* <DEDUP_REMOVED lines=32> */
.L_x_28:
[----:B------:R-:W-:Y:S05]  /*2400*/  BSYNC.RECONVERGENT B2 ;  /* 0x0000000000027941 */ /* 0x000fea0003800200 */
.L_x_27:
[----:B------:R-:W-:Y:S05]  /*2410*/  BSYNC.RECONVERGENT B1 ;  /* 0x0000000000017941 */ /* 0x000fea0003800200 */
.L_x_26:
[----:B------:R-:W-:Y:S01]  /*2420*/  UMOV UR9, 0xffffffff ;  /* 0xffffffff00097882 */ /* 0x000fe20000000000 */
[----:B------:R-:W-:Y:S02]  /*2430*/  ISETP.GE.U32.AND P1, PT, R4, 0x6, PT ;  /* 0x000000060400780c */ /* 0x000fe40003f26070 */
[----:B------:R-:W-:Y:S11]  /*2440*/  BRA.DIV UR9, `(.L_x_29) ;  /* 0x0000006209c87947 */ /* 0x000ff6000b800000 */
[----:B------:R0:W4:Y:S04]  /*2450*/  SHFL.IDX PT, R7, R19, 0x5, 0x1f ;  /* 0x00a01f0013077f89 */ /* 0x00012800000e0000 */
[----:B------:R0:W0:Y:S02]  /*2460*/  SHFL.IDX PT, R6, R18, 0x5, 0x1f ;  /* 0x00a01f0012067f89 */ /* 0x00002400000e0000 */
.L_x_224:
[----:B------:R-:W0:Y:S01]  /*2470*/  @P1 LDS.64 R2, [R17+0x500] ;  /* 0x0005000011021984 */ /* 0x000e220000000a00 */
[----:B------:R-:W-:Y:S01]  /*2480*/  ISETP.NE.AND P0, PT, R4, 0x6, PT ;  /* 0x000000060400780c */ /* 0x000fe20003f05270 */
[----:B------:R-:W-:Y:S01]  /*2490*/  BSSY.RECONVERGENT B1, `(.L_x_30) ;  /* 0x000001f000017945 */ /* 0x000fe20003800200 */
[----:B0---4-:R-:W-:-:S11]  /*24a0*/  @P1 DFMA R28, R6, R2, R28 ;  /* 0x00000002061c122b */ /* 0x011fd6000000001c */
[----:B------:R-:W-:Y:S05]  /*24b0*/  @P0 BRA `(.L_x_31) ;  /* 0x0000000000700947 */ /* 0x000fea0003800000 */
[----:B------:R-:W0:Y:S01]  /*24c0*/  S2UR UR10, SR_CgaCtaId ;  /* 0x00000000000a79c3 */ /* 0x000e220000008800 */
[----:B------:R-:W-:Y:S01]  /*24d0*/  UMOV UR9, 0x400 ;  /* 0x0000040000097882 */ /* 0x000fe20000000000 */
[----:B------:R-:W-:Y:S01]  /*24e0*/  MOV R2, 0x1 ;  /* 0x0000000100027802 */ /* 0x000fe20000000f00 */
        /* <DEDUP_REMOVED lines=24> */
.L_x_32:
[----:B------:R-:W-:Y:S05]  /*2670*/  BSYNC.RECONVERGENT B2 ;  /* 0x0000000000027941 */ /* 0x000fea0003800200 */
.L_x_31:
[----:B------:R-:W-:Y:S05]  /*2680*/  BSYNC.RECONVERGENT B1 ;  /* 0x0000000000017941 */ /* 0x000fea0003800200 */
.L_x_30:
[----:B------:R-:W-:Y:S01]  /*2690*/  UMOV UR9, 0xffffffff ;  /* 0xffffffff00097882 */ /* 0x000fe20000000000 */
[----:B------:R-:W-:Y:S02]  /*26a0*/  ISETP.GE.U32.AND P1, PT, R4, 0x7, PT ;  /* 0x000000070400780c */ /* 0x000fe40003f26070 */
[----:B------:R-:W-:Y:S11]  /*26b0*/  BRA.DIV UR9, `(.L_x_33) ;  /* 0x0000006209787947 */ /* 0x000ff6000b800000 */
[----:B------:R0:W4:Y:S04]  /*26c0*/  SHFL.IDX PT, R7, R19, 0x6, 0x1f ;  /* 0x00c01f0013077f89 */ /* 0x00012800000e0000 */
[----:B------:R0:W0:Y:S02]  /*26d0*/  SHFL.IDX PT, R6, R18, 0x6, 0x1f ;  /* 0x00c01f0012067f89 */ /* 0x00002400000e0000 */
.L_x_228:
        /* <DEDUP_REMOVED lines=32> */
.L_x_36:
[----:B------:R-:W-:Y:S05]  /*28e0*/  BSYNC.RECONVERGENT B2 ;  /* 0x0000000000027941 */ /* 0x000fea0003800200 */
.L_x_35:
[----:B------:R-:W-:Y:S05]  /*28f0*/  BSYNC.RECONVERGENT B1 ;  /* 0x0000000000017941 */ /* 0x000fea0003800200 */
.L_x_34:
[----:B------:R-:W-:Y:S01]  /*2900*/  UMOV UR9, 0xffffffff ;  /* 0xffffffff00097882 */ /* 0x000fe20000000000 */
[----:B------:R-:W-:Y:S02]  /*2910*/  ISETP.GE.U32.AND P1, PT, R4, 0x8, PT ;  /* 0x000000080400780c */ /* 0x000fe40003f26070 */
[----:B------:R-:W-:Y:S11]  /*2920*/  BRA.DIV UR9, `(.L_x_37) ;  /* 0x0000006209287947 */ /* 0x000ff6000b800000 */
[----:B------:R0:W4:Y:S04]  /*2930*/  SHFL.IDX PT, R7, R19, 0x7, 0x1f ;  /* 0x00e01f0013077f89 */ /* 0x00012800000e0000 */
[----:B------:R0:W0:Y:S02]  /*2940*/  SHFL.IDX PT, R6, R18, 0x7, 0x1f ;  /* 0x00e01f0012067f89 */ /* 0x00002400000e0000 */
.L_x_232:
        /* <DEDUP_REMOVED lines=32> */
.L_x_40:
[----:B------:R-:W-:Y:S05]  /*2b50*/  BSYNC.RECONVERGENT B2 ;  /* 0x0000000000027941 */ /* 0x000fea0003800200 */
.L_x_39:
[----:B------:R-:W-:Y:S05]  /*2b60*/  BSYNC.RECONVERGENT B1 ;  /* 0x0000000000017941 */ /* 0x000fea0003800200 */
.L_x_38:
[----:B------:R-:W-:Y:S01]  /*2b70*/  UMOV UR9, 0xffffffff ;  /* 0xffffffff00097882 */ /* 0x000fe20000000000 */
[----:B------:R-:W-:Y:S02]  /*2b80*/  ISETP.GE.U32.AND P1, PT, R4, 0x9, PT ;  /* 0x000000090400780c */ /* 0x000fe40003f26070 */
[----:B------:R-:W-:Y:S11]  /*2b90*/  BRA.DIV UR9, `(.L_x_41) ;  /* 0x0000005e09d87947 */ /* 0x000ff6000b800000 */
[----:B------:R0:W4:Y:S04]  /*2ba0*/  SHFL.IDX PT, R7, R19, 0x8, 0x1f ;  /* 0x01001f0013077f89 */ /* 0x00012800000e0000 */
[----:B------:R0:W0:Y:S02]  /*2bb0*/  SHFL.IDX PT, R6, R18, 0x8, 0x1f ;  /* 0x01001f0012067f89 */ /* 0x00002400000e0000 */
.L_x_236:
        /* <DEDUP_REMOVED lines=32> */
.L_x_44:
[----:B------:R-:W-:Y:S05]  /*2dc0*/  BSYNC.RECONVERGENT B2 ;  /* 0x0000000000027941 */ /* 0x000fea0003800200 */
.L_x_43:
[----:B------:R-:W-:Y:S05]  /*2dd0*/  BSYNC.RECONVERGENT B1 ;  /* 0x0000000000017941 */ /* 0x000fea0003800200 */
.L_x_42:
[----:B------:R-:W-:Y:S01]  /*2de0*/  UMOV UR9, 0xffffffff ;  /* 0xffffffff00097882 */ /* 0x000fe20000000000 */
[----:B------:R-:W-:Y:S02]  /*2df0*/  ISETP.GE.U32.AND P1, PT, R4, 0xa, PT ;  /* 0x0000000a0400780c */ /* 0x000fe40003f26070 */
[----:B------:R-:W-:Y:S11]  /*2e00*/  BRA.DIV UR9, `(.L_x_45) ;  /* 0x0000005e09887947 */ /* 0x000ff6000b800000 */
[----:B------:R0:W4:Y:S04]  /*2e10*/  SHFL.IDX PT, R7, R19, 0x9, 0x1f ;  /* 0x01201f0013077f89 */ /* 0x00012800000e0000 */
[----:B------:R0:W0:Y:S02]  /*2e20*/  SHFL.IDX PT, R6, R18, 0x9, 0x1f ;  /* 0x01201f0012067f89 */ /* 0x00002400000e0000 */
.L_x_240:
        /* <DEDUP_REMOVED lines=32> */
.L_x_48:
[----:B------:R-:W-:Y:S05]  /*3030*/  BSYNC.RECONVERGENT B2 ;  /* 0x0000000000027941 */ /* 0x000fea0003800200 */
.L_x_47:
[----:B------:R-:W-:Y:S05]  /*3040*/  BSYNC.RECONVERGENT B1 ;  /* 0x0000000000017941 */ /* 0x000fea0003800200 */
.L_x_46:
[----:B------:R-:W-:Y:S01]  /*3050*/  UMOV UR9, 0xffffffff ;  /* 0xffffffff00097882 */ /* 0x000fe20000000000 */
[----:B------:R-:W-:Y:S02]  /*3060*/  ISETP.GE.U32.AND P1, PT, R4, 0xb, PT ;  /* 0x0000000b0400780c */ /* 0x000fe40003f26070 */
[----:B------:R-:W-:Y:S11]  /*3070*/  BRA.DIV UR9, `(.L_x_49) ;  /* 0x0000005e09387947 */ /* 0x000ff6000b800000 */
[----:B------:R0:W4:Y:S04]  /*3080*/  SHFL.IDX PT, R7, R19, 0xa, 0x1f ;  /* 0x01401f0013077f89 */ /* 0x00012800000e0000 */
[----:B------:R0:W0:Y:S02]  /*3090*/  SHFL.IDX PT, R6, R18, 0xa, 0x1f ;  /* 0x01401f0012067f89 */ /* 0x00002400000e0000 */
.L_x_244:
        /* <DEDUP_REMOVED lines=32> */
.L_x_52:
[----:B------:R-:W-:Y:S05]  /*32a0*/  BSYNC.RECONVERGENT B2 ;  /* 0x0000000000027941 */ /* 0x000fea0003800200 */
.L_x_51:
[----:B------:R-:W-:Y:S05]  /*32b0*/  BSYNC.RECONVERGENT B1 ;  /* 0x0000000000017941 */ /* 0x000fea0003800200 */
.L_x_50:
[----:B------:R-:W-:Y:S01]  /*32c0*/  UMOV UR9, 0xffffffff ;  /* 0xffffffff00097882 */ /* 0x000fe20000000000 */
[----:B------:R-:W-:Y:S02]  /*32d0*/  ISETP.GE.U32.AND P1, PT, R4, 0xc, PT ;  /* 0x0000000c0400780c */ /* 0x000fe40003f26070 */
[----:B------:R-:W-:Y:S11]  /*32e0*/  BRA.DIV UR9, `(.L_x_53) ;  /* 0x0000005a09e87947 */ /* 0x000ff6000b800000 */
[----:B------:R0:W4:Y:S04]  /*32f0*/  SHFL.IDX PT, R7, R19, 0xb, 0x1f ;  /* 0x01601f0013077f89 */ /* 0x00012800000e0000 */
[----:B------:R0:W0:Y:S02]  /*3300*/  SHFL.IDX PT, R6, R18, 0xb, 0x1f ;  /* 0x01601f0012067f89 */ /* 0x00002400000e0000 */
.L_x_248:
        /* <DEDUP_REMOVED lines=32> */
.L_x_56:
[----:B------:R-:W-:Y:S05]  /*3510*/  BSYNC.RECONVERGENT B2 ;  /* 0x0000000000027941 */ /* 0x000fea0003800200 */
.L_x_55:
[----:B------:R-:W-:Y:S05]  /*3520*/  BSYNC.RECONVERGENT B1 ;  /* 0x0000000000017941 */ /* 0x000fea0003800200 */
.L_x_54:
[----:B------:R-:W-:Y:S01]  /*3530*/  UMOV UR9, 0xffffffff ;  /* 0xffffffff00097882 */ /* 0x000fe20000000000 */
[----:B------:R-:W-:Y:S02]  /*3540*/  ISETP.GE.U32.AND P1, PT, R4, 0xd, PT ;  /* 0x0000000d0400780c */ /* 0x000fe40003f26070 */
[----:B------:R-:W-:Y:S11]  /*3550*/  BRA.DIV UR9, `(.L_x_57) ;  /* 0x0000005a09987947 */ /* 0x000ff6000b800000 */
[----:B------:R0:W4:Y:S04]  /*3560*/  SHFL.IDX PT, R7, R19, 0xc, 0x1f ;  /* 0x01801f0013077f89 */ /* 0x00012800000e0000 */
[----:B------:R0:W0:Y:S02]  /*3570*/  SHFL.IDX PT, R6, R18, 0xc, 0x1f ;  /* 0x01801f0012067f89 */ /* 0x00002400000e0000 */
.L_x_252:
        /* <DEDUP_REMOVED lines=32> */
.L_x_60:
[----:B------:R-:W-:Y:S05]  /*3780*/  BSYNC.RECONVERGENT B2 ;  /* 0x0000000000027941 */ /* 0x000fea0003800200 */
.L_x_59:
[----:B------:R-:W-:Y:S05]  /*3790*/  BSYNC.RECONVERGENT B1 ;  /* 0x0000000000017941 */ /* 0x000fea0003800200 */
.L_x_58:
[----:B------:R-:W-:Y:S01]  /*37a0*/  UMOV UR9, 0xffffffff ;  /* 0xffffffff00097882 */ /* 0x000fe20000000000 */
[----:B------:R-:W-:Y:S02]  /*37b0*/  ISETP.GE.U32.AND P1, PT, R4, 0xe, PT ;  /* 0x0000000e0400780c */ /* 0x000fe40003f26070 */
[----:B------:R-:W-:Y:S11]  /*37c0*/  BRA.DIV UR9, `(.L_x_61) ;  /* 0x0000005a09487947 */ /* 0x000ff6000b800000 */
[----:B------:R0:W4:Y:S04]  /*37d0*/  SHFL.IDX PT, R7, R19, 0xd, 0x1f ;  /* 0x01a01f0013077f89 */ /* 0x00012800000e0000 */
[----:B------:R0:W0:Y:S02]  /*37e0*/  SHFL.IDX PT, R6, R18, 0xd, 0x1f ;  /* 0x01a01f0012067f89 */ /* 0x00002400000e0000 */
.L_x_256:
        /* <DEDUP_REMOVED lines=32> */
.L_x_64:
[----:B------:R-:W-:Y:S05]  /*39f0*/  BSYNC.RECONVERGENT B2 ;  /* 0x0000000000027941 */ /* 0x000fea0003800200 */
.L_x_63:
[----:B------:R-:W-:Y:S05]  /*3a00*/  BSYNC.RECONVERGENT B1 ;  /* 0x0000000000017941 */ /* 0x000fea0003800200 */
.L_x_62:
[----:B------:R-:W-:Y:S01]  /*3a10*/  UMOV UR9, 0xffffffff ;  /* 0xffffffff00097882 */ /* 0x000fe20000000000 */
[----:B------:R-:W-:Y:S02]  /*3a20*/  ISETP.GE.U32.AND P1, PT, R4, 0xf, PT ;  /* 0x0000000f0400780c */ /* 0x000fe40003f26070 */
[----:B------:R-:W-:Y:S11]  /*3a30*/  BRA.DIV UR9, `(.L_x_65) ;  /* 0x0000005609f87947 */ /* 0x000ff6000b800000 */
[----:B------:R0:W4:Y:S04]  /*3a40*/  SHFL.IDX PT, R7, R19, 0xe, 0x1f ;  /* 0x01c01f0013077f89 */ /* 0x00012800000e0000 */
[----:B------:R0:W0:Y:S02]  /*3a50*/  SHFL.IDX PT, R6, R18, 0xe, 0x1f ;  /* 0x01c01f0012067f89 */ /* 0x00002400000e0000 */
.L_x_260:
        /* <DEDUP_REMOVED lines=32> */
.L_x_68:
[----:B------:R-:W-:Y:S05]  /*3c60*/  BSYNC.RECONVERGENT B2 ;  /* 0x0000000000027941 */ /* 0x000fea0003800200 */
.L_x_67:
[----:B------:R-:W-:Y:S05]  /*3c70*/  BSYNC.RECONVERGENT B1 ;  /* 0x0000000000017941 */ /* 0x000fea0003800200 */
.L_x_66:
[----:B------:R-:W-:Y:S01]  /*3c80*/  UMOV UR9, 0xffffffff ;  /* 0xffffffff00097882 */ /* 0x000fe20000000000 */
[----:B------:R-:W-:Y:S02]  /*3c90*/  ISETP.GE.U32.AND P1, PT, R4, 0x10, PT ;  /* 0x000000100400780c */ /* 0x000fe40003f26070 */
[----:B------:R-:W-:Y:S11]  /*3ca0*/  BRA.DIV UR9, `(.L_x_69) ;  /* 0x0000005609a87947 */ /* 0x000ff6000b800000 */
[----:B------:R0:W4:Y:S04]  /*3cb0*/  SHFL.IDX PT, R7, R19, 0xf, 0x1f ;  /* 0x01e01f0013077f89 */ /* 0x00012800000e0000 */
[----:B------:R0:W0:Y:S02]  /*3cc0*/  SHFL.IDX PT, R6, R18, 0xf, 0x1f ;  /* 0x01e01f0012067f89 */ /* 0x00002400000e0000 */
.L_x_264:
        /* <DEDUP_REMOVED lines=32> */
.L_x_72:
[----:B------:R-:W-:Y:S05]  /*3ed0*/  BSYNC.RECONVERGENT B2 ;  /* 0x0000000000027941 */ /* 0x000fea0003800200 */
.L_x_71:
[----:B------:R-:W-:Y:S05]  /*3ee0*/  BSYNC.RECONVERGENT B1 ;  /* 0x0000000000017941 */ /* 0x000fea0003800200 */
.L_x_70:
[----:B------:R-:W-:Y:S01]  /*3ef0*/  UMOV UR9, 0xffffffff ;  /* 0xffffffff00097882 */ /* 0x000fe20000000000 */
[----:B------:R-:W-:Y:S02]  /*3f00*/  ISETP.GE.U32.AND P1, PT, R4, 0x11, PT ;  /* 0x000000110400780c */ /* 0x000fe40003f26070 */
[----:B------:R-:W-:Y:S11]  /*3f10*/  BRA.DIV UR9, `(.L_x_73) ;  /* 0x0000005609587947 */ /* 0x000ff6000b800000 */
[----:B------:R0:W4:Y:S04]  /*3f20*/  SHFL.IDX PT, R7, R19, 0x10, 0x1f ;  /* 0x02001f0013077f89 */ /* 0x00012800000e0000 */
[----:B------:R0:W0:Y:S02]  /*3f30*/  SHFL.IDX PT, R6, R18, 0x10, 0x1f ;  /* 0x02001f0012067f89 */ /* 0x00002400000e0000 */
.L_x_268:
        /* <DEDUP_REMOVED lines=32> */
.L_x_76:
[----:B------:R-:W-:Y:S05]  /*4140*/  BSYNC.RECONVERGENT B2 ;  /* 0x0000000000027941 */ /* 0x000fea0003800200 */
.L_x_75:
[----:B------:R-:W-:Y:S05]  /*4150*/  BSYNC.RECONVERGENT B1 ;  /* 0x0000000000017941 */ /* 0x000fea0003800200 */
.L_x_74:
[----:B------:R-:W-:Y:S01]  /*4160*/  UMOV UR9, 0xffffffff ;  /* 0xffffffff00097882 */ /* 0x000fe20000000000 */
[----:B------:R-:W-:Y:S02]  /*4170*/  ISETP.GE.U32.AND P1, PT, R4, 0x12, PT ;  /* 0x000000120400780c */ /* 0x000fe40003f26070 */
[----:B------:R-:W-:Y:S11]  /*4180*/  BRA.DIV UR9, `(.L_x_77) ;  /* 0x0000005609087947 */ /* 0x000ff6000b800000 */
[----:B------:R0:W4:Y:S04]  /*4190*/  SHFL.IDX PT, R7, R19, 0x11, 0x1f ;  /* 0x02201f0013077f89 */ /* 0x00012800000e0000 */
[----:B------:R0:W0:Y:S02]  /*41a0*/  SHFL.IDX PT, R6, R18, 0x11, 0x1f ;  /* 0x02201f0012067f89 */ /* 0x00002400000e0000 */
.L_x_272:
        /* <DEDUP_REMOVED lines=32> */
.L_x_80:
[----:B------:R-:W-:Y:S05]  /*43b0*/  BSYNC.RECONVERGENT B2 ;  /* 0x0000000000027941 */ /* 0x000fea0003800200 */
.L_x_79:
[----:B------:R-:W-:Y:S05]  /*43c0*/  BSYNC.RECONVERGENT B1 ;  /* 0x0000000000017941 */ /* 0x000fea0003800200 */
.L_x_78:
[----:B------:R-:W-:Y:S01]  /*43d0*/  UMOV UR9, 0xffffffff ;  /* 0xffffffff00097882 */ /* 0x000fe20000000000 */
[----:B------:R-:W-:Y:S02]  /*43e0*/  ISETP.GE.U32.AND P1, PT, R4, 0x13, PT ;  /* 0x000000130400780c */ /* 0x000fe40003f26070 */
[----:B------:R-:W-:Y:S11]  /*43f0*/  BRA.DIV UR9, `(.L_x_81) ;  /* 0x0000005209b87947 */ /* 0x000ff6000b800000 */
[----:B------:R0:W4:Y:S04]  /*4400*/  SHFL.IDX PT, R7, R19, 0x12, 0x1f ;  /* 0x02401f0013077f89 */ /* 0x00012800000e0000 */
[----:B------:R0:W0:Y:S02]  /*4410*/  SHFL.IDX PT, R6, R18, 0x12, 0x1f ;  /* 0x02401f0012067f89 */ /* 0x00002400000e0000 */
.L_x_276:
        /* <DEDUP_REMOVED lines=32> */
.L_x_84:
[----:B------:R-:W-:Y:S05]  /*4620*/  BSYNC.RECONVERGENT B2 ;  /* 0x0000000000027941 */ /* 0x000fea0003800200 */
.L_x_83:
[----:B------:R-:W-:Y:S05]  /*4630*/  BSYNC.RECONVERGENT B1 ;  /* 0x0000000000017941 */ /* 0x000fea0003800200 */
.L_x_82:
[----:B------:R-:W-:Y:S01]  /*4640*/  UMOV UR9, 0xffffffff ;  /* 0xffffffff00097882 */ /* 0x000fe20000000000 */
[----:B------:R-:W-:Y:S02]  /*4650*/  ISETP.GE.U32.AND P1, PT, R4, 0x14, PT ;  /* 0x000000140400780c */ /* 0x000fe40003f26070 */
[----:B------:R-:W-:Y:S11]  /*4660*/  BRA.DIV UR9, `(.L_x_85) ;  /* 0x0000005209687947 */ /* 0x000ff6000b800000 */
[----:B------:R0:W4:Y:S04]  /*4670*/  SHFL.IDX PT, R7, R19, 0x13, 0x1f ;  /* 0x02601f0013077f89 */ /* 0x00012800000e0000 */
[----:B------:R0:W0:Y:S02]  /*4680*/  SHFL.IDX PT, R6, R18, 0x13, 0x1f ;  /* 0x02601f0012067f89 */ /* 0x00002400000e0000 */
.L_x_280:
        /* <DEDUP_REMOVED lines=32> */
.L_x_88:
[----:B------:R-:W-:Y:S05]  /*4890*/  BSYNC.RECONVERGENT B2 ;  /* 0x0000000000027941 */ /* 0x000fea0003800200 */
.L_x_87:
[----:B------:R-:W-:Y:S05]  /*48a0*/  BSYNC.RECONVERGENT B1 ;  /* 0x0000000000017941 */ /* 0x000fea0003800200 */
.L_x_86:
[----:B------:R-:W-:Y:S01]  /*48b0*/  UMOV UR9, 0xffffffff ;  /* 0xffffffff00097882 */ /* 0x000fe20000000000 */
[----:B------:R-:W-:Y:S02]  /*48c0*/  ISETP.GE.U32.AND P1, PT, R4, 0x15, PT ;  /* 0x000000150400780c */ /* 0x000fe40003f26070 */
[----:B------:R-:W-:Y:S11]  /*48d0*/  BRA.DIV UR9, `(.L_x_89) ;  /* 0x0000005209187947 */ /* 0x000ff6000b800000 */
[----:B------:R0:W4:Y:S04]  /*48e0*/  SHFL.IDX PT, R7, R19, 0x14, 0x1f ;  /* 0x02801f0013077f89 */ /* 0x00012800000e0000 */
[----:B------:R0:W0:Y:S02]  /*48f0*/  SHFL.IDX PT, R6, R18, 0x14, 0x1f ;  /* 0x02801f0012067f89 */ /* 0x00002400000e0000 */
.L_x_284:
        /* <DEDUP_REMOVED lines=32> */
.L_x_92:
[----:B------:R-:W-:Y:S05]  /*4b00*/  BSYNC.RECONVERGENT B2 ;  /* 0x0000000000027941 */ /* 0x000fea0003800200 */
.L_x_91:
[----:B------:R-:W-:Y:S05]  /*4b10*/  BSYNC.RECONVERGENT B1 ;  /* 0x0000000000017941 */ /* 0x000fea0003800200 */
.L_x_90:
[----:B------:R-:W-:Y:S01]  /*4b20*/  UMOV UR9, 0xffffffff ;  /* 0xffffffff00097882 */ /* 0x000fe20000000000 */
[----:B------:R-:W-:Y:S02]  /*4b30*/  ISETP.GE.U32.AND P1, PT, R4, 0x16, PT ;  /* 0x000000160400780c */ /* 0x000fe40003f26070 */
[----:B------:R-:W-:Y:S11]  /*4b40*/  BRA.DIV UR9, `(.L_x_93) ;  /* 0x0000004e09c87947 */ /* 0x000ff6000b800000 */
[----:B------:R0:W4:Y:S04]  /*4b50*/  SHFL.IDX PT, R7, R19, 0x15, 0x1f ;  /* 0x02a01f0013077f89 */ /* 0x00012800000e0000 */
[----:B------:R0:W0:Y:S02]  /*4b60*/  SHFL.IDX PT, R6, R18, 0x15, 0x1f ;  /* 0x02a01f0012067f89 */ /* 0x00002400000e0000 */
.L_x_288:
        /* <DEDUP_REMOVED lines=32> */
.L_x_96:
[----:B------:R-:W-:Y:S05]  /*4d70*/  BSYNC.RECONVERGENT B2 ;  /* 0x0000000000027941 */ /* 0x000fea0003800200 */
.L_x_95:
[----:B------:R-:W-:Y:S05]  /*4d80*/  BSYNC.RECONVERGENT B1 ;  /* 0x0000000000017941 */ /* 0x000fea0003800200 */
.L_x_94:
[----:B------:R-:W-:Y:S01]  /*4d90*/  UMOV UR9, 0xffffffff ;  /* 0xffffffff00097882 */ /* 0x000fe20000000000 */
[----:B------:R-:W-:Y:S02]  /*4da0*/  ISETP.GE.U32.AND P1, PT, R4, 0x17, PT ;  /* 0x000000170400780c */ /* 0x000fe40003f26070 */
[----:B------:R-:W-:Y:S11]  /*4db0*/  BRA.DIV UR9, `(.L_x_97) ;  /* 0x0000004e09787947 */ /* 0x000ff6000b800000 */
[----:B------:R0:W4:Y:S04]  /*4dc0*/  SHFL.IDX PT, R7, R19, 0x16, 0x1f ;  /* 0x02c01f0013077f89 */ /* 0x00012800000e0000 */
[----:B------:R0:W0:Y:S02]  /*4dd0*/  SHFL.IDX PT, R6, R18, 0x16, 0x1f ;  /* 0x02c01f0012067f89 */ /* 0x00002400000e0000 */
.L_x_292:
        /* <DEDUP_REMOVED lines=32> */
.L_x_100:
[----:B------:R-:W-:Y:S05]  /*4fe0*/  BSYNC.RECONVERGENT B2 ;  /* 0x0000000000027941 */ /* 0x000fea0003800200 */
.L_x_99:
[----:B------:R-:W-:Y:S05]  /*4ff0*/  BSYNC.RECONVERGENT B1 ;  /* 0x0000000000017941 */ /* 0x000fea0003800200 */
.L_x_98:
[----:B------:R-:W-:Y:S01]  /*5000*/  UMOV UR9, 0xffffffff ;  /* 0xffffffff00097882 */ /* 0x000fe20000000000 */
[----:B------:R-:W-:Y:S02]  /*5010*/  ISETP.GE.U32.AND P1, PT, R4, 0x18, PT ;  /* 0x000000180400780c */ /* 0x000fe40003f26070 */
[----:B------:R-:W-:Y:S11]  /*5020*/  BRA.DIV UR9, `(.L_x_101) ;  /* 0x0000004e09287947 */ /* 0x000ff6000b800000 */
[----:B------:R0:W4:Y:S04]  /*5030*/  SHFL.IDX PT, R7, R19, 0x17, 0x1f ;  /* 0x02e01f0013077f89 */ /* 0x00012800000e0000 */
[----:B------:R0:W0:Y:S02]  /*5040*/  SHFL.IDX PT, R6, R18, 0x17, 0x1f ;  /* 0x02e01f0012067f89 */ /* 0x00002400000e0000 */
.L_x_296:
        /* <DEDUP_REMOVED lines=32> */
.L_x_104:
[----:B------:R-:W-:Y:S05]  /*5250*/  BSYNC.RECONVERGENT B2 ;  /* 0x0000000000027941 */ /* 0x000fea0003800200 */
.L_x_103:
[----:B------:R-:W-:Y:S05]  /*5260*/  BSYNC.RECONVERGENT B1 ;  /* 0x0000000000017941 */ /* 0x000fea0003800200 */
.L_x_102:
[----:B------:R-:W-:Y:S01]  /*5270*/  UMOV UR9, 0xffffffff ;  /* 0xffffffff00097882 */ /* 0x000fe20000000000 */
[----:B------:R-:W-:Y:S02]  /*5280*/  ISETP.GE.U32.AND P1, PT, R4, 0x19, PT ;  /* 0x000000190400780c */ /* 0x000fe40003f26070 */
[----:B------:R-:W-:Y:S11]  /*5290*/  BRA.DIV UR9, `(.L_x_105) ;  /* 0x0000004a09d87947 */ /* 0x000ff6000b800000 */
[----:B------:R0:W4:Y:S04]  /*52a0*/  SHFL.IDX PT, R7, R19, 0x18, 0x1f ;  /* 0x03001f0013077f89 */ /* 0x00012800000e0000 */
[----:B------:R0:W0:Y:S02]  /*52b0*/  SHFL.IDX PT, R6, R18, 0x18, 0x1f ;  /* 0x03001f0012067f89 */ /* 0x00002400000e0000 */
.L_x_300:
        /* <DEDUP_REMOVED lines=32> */
.L_x_108:
[----:B------:R-:W-:Y:S05]  /*54c0*/  BSYNC.RECONVERGENT B2 ;  /* 0x0000000000027941 */ /* 0x000fea0003800200 */
.L_x_107:
[----:B------:R-:W-:Y:S05]  /*54d0*/  BSYNC.RECONVERGENT B1 ;  /* 0x0000000000017941 */ /* 0x000fea0003800200 */
.L_x_106:
[----:B------:R-:W-:Y:S01]  /*54e0*/  UMOV UR9, 0xffffffff ;  /* 0xffffffff00097882 */ /* 0x000fe20000000000 */
[----:B------:R-:W-:Y:S02]  /*54f0*/  ISETP.GE.U32.AND P1, PT, R4, 0x1a, PT ;  /* 0x0000001a0400780c */ /* 0x000fe40003f26070 */
[----:B------:R-:W-:Y:S11]  /*5500*/  BRA.DIV UR9, `(.L_x_109) ;  /* 0x0000004a09887947 */ /* 0x000ff6000b800000 */
[----:B------:R0:W4:Y:S04]  /*5510*/  SHFL.IDX PT, R7, R19, 0x19, 0x1f ;  /* 0x03201f0013077f89 */ /* 0x00012800000e0000 */
[----:B------:R0:W0:Y:S02]  /*5520*/  SHFL.IDX PT, R6, R18, 0x19, 0x1f ;  /* 0x03201f0012067f89 */ /* 0x00002400000e0000 */
.L_x_304:
        /* <DEDUP_REMOVED lines=32> */
.L_x_112:
[----:B------:R-:W-:Y:S05]  /*5730*/  BSYNC.RECONVERGENT B2 ;  /* 0x0000000000027941 */ /* 0x000fea0003800200 */
.L_x_111:
[----:B------:R-:W-:Y:S05]  /*5740*/  BSYNC.RECONVERGENT B1 ;  /* 0x0000000000017941 */ /* 0x000fea0003800200 */
.L_x_110:
[----:B------:R-:W-:Y:S01]  /*5750*/  UMOV UR9, 0xffffffff ;  /* 0xffffffff00097882 */ /* 0x000fe20000000000 */
[----:B------:R-:W-:Y:S02]  /*5760*/  ISETP.GE.U32.AND P1, PT, R4, 0x1b, PT ;  /* 0x0000001b0400780c */ /* 0x000fe40003f26070 */
[----:B------:R-:W-:Y:S11]  /*5770*/  BRA.DIV UR9, `(.L_x_113) ;  /* 0x0000004a09387947 */ /* 0x000ff6000b800000 */
[----:B------:R0:W4:Y:S04]  /*5780*/  SHFL.IDX PT, R7, R19, 0x1a, 0x1f ;  /* 0x03401f0013077f89 */ /* 0x00012800000e0000 */
[----:B------:R0:W0:Y:S02]  /*5790*/  SHFL.IDX PT, R6, R18, 0x1a, 0x1f ;  /* 0x03401f0012067f89 */ /* 0x00002400000e0000 */
.L_x_308:
        /* <DEDUP_REMOVED lines=32> */
.L_x_116:
[----:B------:R-:W-:Y:S05]  /*59a0*/  BSYNC.RECONVERGENT B2 ;  /* 0x0000000000027941 */ /* 0x000fea0003800200 */
.L_x_115:
[----:B------:R-:W-:Y:S05]  /*59b0*/  BSYNC.RECONVERGENT B1 ;  /* 0x0000000000017941 */ /* 0x000fea0003800200 */
.L_x_114:
[----:B------:R-:W-:Y:S01]  /*59c0*/  UMOV UR9, 0xffffffff ;  /* 0xffffffff00097882 */ /* 0x000fe20000000000 */
[----:B------:R-:W-:Y:S02]  /*59d0*/  ISETP.GE.U32.AND P1, PT, R4, 0x1c, PT ;  /* 0x0000001c0400780c */ /* 0x000fe40003f26070 */
[----:B------:R-:W-:Y:S11]  /*59e0*/  BRA.DIV UR9, `(.L_x_117) ;  /* 0x0000004609e87947 */ /* 0x000ff6000b800000 */
[----:B------:R0:W4:Y:S04]  /*59f0*/  SHFL.IDX PT, R7, R19, 0x1b, 0x1f ;  /* 0x03601f0013077f89 */ /* 0x00012800000e0000 */
[----:B------:R0:W0:Y:S02]  /*5a00*/  SHFL.IDX PT, R6, R18, 0x1b, 0x1f ;  /* 0x03601f0012067f89 */ /* 0x00002400000e0000 */
.L_x_312:
        /* <DEDUP_REMOVED lines=32> */
.L_x_120:
[----:B------:R-:W-:Y:S05]  /*5c10*/  BSYNC.RECONVERGENT B2 ;  /* 0x0000000000027941 */ /* 0x000fea0003800200 */
.L_x_119:
[----:B------:R-:W-:Y:S05]  /*5c20*/  BSYNC.RECONVERGENT B1 ;  /* 0x0000000000017941 */ /* 0x000fea0003800200 */
.L_x_118:
[----:B------:R-:W-:Y:S01]  /*5c30*/  UMOV UR9, 0xffffffff ;  /* 0xffffffff00097882 */ /* 0x000fe20000000000 */
[----:B------:R-:W-:Y:S02]  /*5c40*/  ISETP.GE.U32.AND P1, PT, R4, 0x1d, PT ;  /* 0x0000001d0400780c */ /* 0x000fe40003f26070 */
[----:B------:R-:W-:Y:S11]  /*5c50*/  BRA.DIV UR9, `(.L_x_121) ;  /* 0x0000004609987947 */ /* 0x000ff6000b800000 */
[----:B------:R0:W4:Y:S04]  /*5c60*/  SHFL.IDX PT, R7, R19, 0x1c, 0x1f ;  /* 0x03801f0013077f89 */ /* 0x00012800000e0000 */
[----:B------:R0:W0:Y:S02]  /*5c70*/  SHFL.IDX PT, R6, R18, 0x1c, 0x1f ;  /* 0x03801f0012067f89 */ /* 0x00002400000e0000 */
.L_x_316:
        /* <DEDUP_REMOVED lines=32> */
.L_x_124:
[----:B------:R-:W-:Y:S05]  /*5e80*/  BSYNC.RECONVERGENT B2 ;  /* 0x0000000000027941 */ /* 0x000fea0003800200 */
.L_x_123:
[----:B------:R-:W-:Y:S05]  /*5e90*/  BSYNC.RECONVERGENT B1 ;  /* 0x0000000000017941 */ /* 0x000fea0003800200 */
.L_x_122:
[----:B------:R-:W-:Y:S01]  /*5ea0*/  UMOV UR9, 0xffffffff ;  /* 0xffffffff00097882 */ /* 0x000fe20000000000 */
[----:B------:R-:W-:Y:S02]  /*5eb0*/  ISETP.GE.U32.AND P1, PT, R4, 0x1e, PT ;  /* 0x0000001e0400780c */ /* 0x000fe40003f26070 */
[----:B------:R-:W-:Y:S11]  /*5ec0*/  BRA.DIV UR9, `(.L_x_125) ;  /* 0x0000004609487947 */ /* 0x000ff6000b800000 */
[----:B------:R0:W4:Y:S04]  /*5ed0*/  SHFL.IDX PT, R7, R19, 0x1d, 0x1f ;  /* 0x03a01f0013077f89 */ /* 0x00012800000e0000 */
[----:B------:R0:W0:Y:S02]  /*5ee0*/  SHFL.IDX PT, R6, R18, 0x1d, 0x1f ;  /* 0x03a01f0012067f89 */ /* 0x00002400000e0000 */
.L_x_320:
        /* <DEDUP_REMOVED lines=32> */
.L_x_128:
[----:B------:R-:W-:Y:S05]  /*60f0*/  BSYNC.RECONVERGENT B2 ;  /* 0x0000000000027941 */ /* 0x000fea0003800200 */
.L_x_127:
[----:B------:R-:W-:Y:S05]  /*6100*/  BSYNC.RECONVERGENT B1 ;  /* 0x0000000000017941 */ /* 0x000fea0003800200 */
.L_x_126:
[----:B------:R-:W-:Y:S01]  /*6110*/  UMOV UR9, 0xffffffff ;  /* 0xffffffff00097882 */ /* 0x000fe20000000000 */
[----:B------:R-:W-:Y:S02]  /*6120*/  ISETP.NE.AND P1, PT, R4, 0x1f, PT ;  /* 0x0000001f0400780c */ /* 0x000fe40003f25270 */
[----:B------:R-:W-:Y:S11]  /*6130*/  BRA.DIV UR9, `(.L_x_129) ;  /* 0x0000004209f87947 */ /* 0x000ff6000b800000 */
[----:B------:R0:W4:Y:S04]  /*6140*/  SHFL.IDX PT, R6, R19, 0x1e, 0x1f ;  /* 0x03c01f0013067f89 */ /* 0x00012800000e0000 */
[----:B------:R0:W0:Y:S02]  /*6150*/  SHFL.IDX PT, R4, R18, 0x1e, 0x1f ;  /* 0x03c01f0012047f89 */ /* 0x00002400000e0000 */
.L_x_324:
[----:B------:R-:W-:Y:S05]  /*6160*/  @P1 BRA.U `(.L_x_130) ;  /* 0x0000000100881947 */ /* 0x000fea0003800000 */
[----:B------:R-:W0:Y:S01]  /*6170*/  @!P1 LDS.64 R2, [R17+0x1e00] ;  /* 0x001e000011029984 */ /* 0x000e220000000a00 */
[----:B----4-:R-:W-:Y:S01]  /*6180*/  IMAD.MOV.U32 R5, RZ, RZ, R6 ;  /* 0x000000ffff057224 */ /* 0x010fe200078e0006 */
[----:B------:R-:W-:Y:S05]  /*6190*/  BSSY.RECONVERGENT B1, `(.L_x_130) ;  /* 0x000001f000017945 */ /* 0x000fea0003800200 */
[----:B0-----:R-:W-:Y:S01]  /*61a0*/  @!P1 DFMA R28, R4, R2, R28 ;  /* 0x00000002041c922b */ /* 0x001fe2000000001c */
[----:B------:R-:W-:Y:S10]  /*61b0*/  @P1 BRA `(.L_x_131) ;  /* 0x0000000000701947 */ /* 0x000ff40003800000 */
        /* <DEDUP_REMOVED lines=27> */
.L_x_132:
[----:B------:R-:W-:Y:S05]  /*6370*/  BSYNC.RECONVERGENT B2 ;  /* 0x0000000000027941 */ /* 0x000fea0003800200 */
.L_x_131:
[----:B------:R-:W-:Y:S05]  /*6380*/  BSYNC.RECONVERGENT B1 ;  /* 0x0000000000017941 */ /* 0x000fea0003800200 */
.L_x_130:
[----:B------:R-:W-:-:S03]  /*6390*/  UMOV UR9, 0xffffffff ;  /* 0xffffffff00097882 */ /* 0x000fc60000000000 */
[----:B------:R-:W-:Y:S05]  /*63a0*/  BRA.DIV UR9, `(.L_x_133) ;  /* 0x0000004209a87947 */ /* 0x000fea000b800000 */
.L_x_327:
[----:B------:R-:W-:-:S03]  /*63b0*/  UMOV UR9, 0xffffffff ;  /* 0xffffffff00097882 */ /* 0x000fc60000000000 */
[----:B------:R-:W-:Y:S05]  /*63c0*/  BRA.DIV UR9, `(.L_x_134) ;  /* 0x0000004209c87947 */ /* 0x000fea000b800000 */
.L_x_330:
[----:B------:R-:W5:Y:S01]  /*63d0*/  LDCU.64 UR14, c[0x0][0x3a0] ;  /* 0x00007400ff0e77ac */ /* 0x000f620008000a00 */
[----:B------:R-:W-:-:S05]  /*63e0*/  IMAD.U32 R3, RZ, RZ, UR5 ;  /* 0x00000005ff037e24 */ /* 0x000fca000f8e00ff */
[----:B------:R-:W-:-:S04]  /*63f0*/  LEA R3, R3, R30, 0x5 ;  /* 0x0000001e03037211 */ /* 0x000fc800078e28ff */
[----:B------:R-:W-:-:S04]  /*6400*/  IADD3 R0, P0, PT, R3, UR8, RZ ;  /* 0x0000000803007c10 */ /* 0x000fc8000ff1e0ff */
[----:B------:R-:W-:Y:S02]  /*6410*/  LEA.HI.X.SX32 R3, R3, RZ, 0x1, P0 ;  /* 0x000000ff03037211 */ /* 0x000fe400000f0eff */
[----:B-----5:R-:W-:-:S04]  /*6420*/  LEA R2, P0, R0, UR14, 0x3 ;  /* 0x0000000e00027c11 */ /* 0x020fc8000f8018ff */
[----:B------:R-:W-:-:S05]  /*6430*/  LEA.HI.X R3, R0, UR15, R3, 0x3, P0 ;  /* 0x0000000f00037c11 */ /* 0x000fca00080f1c03 */
[----:B------:R0:W-:Y:S04]  /*6440*/  STG.E.64 desc[UR12][R2.64], R18 ;  /* 0x0000001202007986 */ /* 0x0001e8000c101b0c */
.L_x_5:
[----:B------:R-:W-:Y:S05]  /*6450*/  WARPSYNC.ALL ;  /* 0x0000000000007948 */ /* 0x000fea0003800000 */
[----:B------:R-:W1:Y:S01]  /*6460*/  LDCU UR9, c[0x0][0x3ac] ;  /* 0x00007580ff0977ac */ /* 0x000e620008000800 */
[----:B------:R-:W-:-:S04]  /*6470*/  UIADD3 UR5, UPT, UPT, UR5, 0x1, URZ ;  /* 0x0000000105057890 */ /* 0x000fc8000fffe0ff */
[----:B-1----:R-:W-:Y:S01]  /*6480*/  UISETP.NE.AND UP0, UPT, UR5, UR9, UPT ;  /* 0x000000090500728c */ /* 0x002fe2000bf05270 */
[----:B------:R-:W-:Y:S08]  /*6490*/  BAR.SYNC.DEFER_BLOCKING 0x0 ;  /* 0x0000000000007b1d */ /* 0x000ff00000010000 */
[----:B------:R-:W-:Y:S05]  /*64a0*/  BRA.U UP0, `(.L_x_135) ;  /* 0xffffff9d00687547 */ /* 0x000fea000b83ffff */
.L_x_0:
[----:B------:R-:W1:Y:S01]  /*64b0*/  LDCU UR5, c[0x0][0x370] ;  /* 0x00006e00ff0577ac */ /* 0x000e620008000800 */
[----:B------:R-:W0:Y:S01]  /*64c0*/  LDCU UR6, c[0x0][0x384] ;  /* 0x00007080ff0677ac */ /* 0x000e220008000800 */
[----:B-1----:R-:W-:-:S04]  /*64d0*/  ULEA UR4, UR5, UR4, 0x2 ;  /* 0x0000000405047291 */ /* 0x002fc8000f8e10ff */
[----:B0-----:R-:W-:-:S09]  /*64e0*/  UISETP.GE.AND UP0, UPT, UR4, UR6, UPT ;  /* 0x000000060400728c */ /* 0x001fd2000bf06270 */
[----:B------:R-:W-:Y:S05]  /*64f0*/  BRA.U !UP0, `(.L_x_136) ;  /* 0xffffff9d08147547 */ /* 0x000fea000b83ffff */
[----:B------:R-:W-:Y:S05]  /*6500*/  EXIT ;  /* 0x000000000000794d */ /* 0x000fea0003800000 */
.L_x_3:
[----:B------:R-:W-:Y:S02]  /*6510*/  HFMA2 R3, -RZ, RZ, 0, 1.847743988037109375e-06 ;  /* 0x0000001fff037431 */ /* 0x000fe400000001ff */
[----:B-----5:R-:W-:Y:S02]  /*6520*/  IMAD.MOV.U32 R5, RZ, RZ, R19 ;  /* 0x000000ffff057224 */ /* 0x020fe400078e0013 */
[----:B------:R-:W-:Y:S02]  /*6530*/  IMAD.MOV.U32 R2, RZ, RZ, RZ ;  /* 0x000000ffff027224 */ /* 0x000fe400078e00ff */
[----:B------:R-:W-:-:S07]  /*6540*/  IMAD.MOV.U32 R0, RZ, RZ, -0x1 ;  /* 0xffffffffff007424 */ /* 0x000fce00078e00ff */
[----:B01234-:R-:W-:Y:S05]  /*6550*/  WARPSYNC.COLLECTIVE R0, `(.L_x_137) ;  /* 0x0000000000087348 */ /* 0x01ffea0003c00000 */
[----:B------:R0:W0:Y:S02]  /*6560*/  SHFL.IDX P0, R32, R5, R2, R3 ;  /* 0x0000000205207389 */ /* 0x0000240000000003 */
[----:B01234-:R-:W-:Y:S05]  /*6570*/  ENDCOLLECTIVE ;  /* 0x000000000000791b */ /* 0x01ffea0003800000 */
.L_x_137:
[----:B------:R-:W-:Y:S01]  /*6580*/  MOV R5, R18 ;  /* 0x0000001200057202 */ /* 0x000fe20000000f00 */
[----:B------:R-:W-:-:S07]  /*6590*/  IMAD.MOV.U32 R33, RZ, RZ, R32 ;  /* 0x000000ffff217224 */ /* 0x000fce00078e0020 */
[----:B------:R-:W-:Y:S05]  /*65a0*/  WARPSYNC.COLLECTIVE R0, `(.L_x_138) ;  /* 0x0000000000087348 */ /* 0x000fea0003c00000 */
[----:B------:R0:W1:Y:S02]  /*65b0*/  SHFL.IDX P0, R32, R5, R2, R3 ;  /* 0x0000000205207389 */ /* 0x0000640000000003 */
[----:B01----:R-:W-:Y:S05]  /*65c0*/  ENDCOLLECTIVE ;  /* 0x000000000000791b */ /* 0x003fea0003800000 */
.L_x_138:
[----:B------:R-:W-:Y:S01]  /*65d0*/  IMAD.MOV.U32 R3, RZ, RZ, R33 ;  /* 0x000000ffff037224 */ /* 0x000fe200078e0021 */
[----:B------:R-:W-:Y:S01]  /*65e0*/  MOV R5, R19 ;  /* 0x0000001300057202 */ /* 0x000fe20000000f00 */
[----:B------:R-:W-:-:S06]  /*65f0*/  IMAD.MOV.U32 R2, RZ, RZ, R32 ;  /* 0x000000ffff027224 */ /* 0x000fcc00078e0020 */
[----:B------:R-:W-:Y:S01]  /*6600*/  DFMA R26, R26, R2, R28 ;  /* 0x000000021a1a722b */ /* 0x000fe2000000001c */
[----:B------:R-:W-:Y:S02]  /*6610*/  IMAD.MOV.U32 R2, RZ, RZ, 0x1 ;  /* 0x00000001ff027424 */ /* 0x000fe400078e00ff */
[----:B------:R-:W-:-:S08]  /*6620*/  IMAD.MOV.U32 R3, RZ, RZ, 0x1f ;  /* 0x0000001fff037424 */ /* 0x000fd000078e00ff */
[----:B------:R-:W-:Y:S05]  /*6630*/  WARPSYNC.COLLECTIVE R0, `(.L_x_139) ;  /* 0x0000000000087348 */ /* 0x000fea0003c00000 */
[----:B------:R0:W1:Y:S02]  /*6640*/  SHFL.IDX P0, R32, R5, R2, R3 ;  /* 0x0000000205207389 */ /* 0x0000640000000003 */
[----:B01----:R-:W-:Y:S05]  /*6650*/  ENDCOLLECTIVE ;  /* 0x000000000000791b */ /* 0x003fea0003800000 */
.L_x_139:
[----:B------:R-:W-:Y:S01]  /*6660*/  IMAD.MOV.U32 R5, RZ, RZ, R18 ;  /* 0x000000ffff057224 */ /* 0x000fe200078e0012 */
[----:B------:R-:W-:-:S07]  /*6670*/  MOV R34, R32 ;  /* 0x0000002000227202 */ /* 0x000fce0000000f00 */
[----:B------:R-:W-:Y:S05]  /*6680*/  WARPSYNC.COLLECTIVE R0, `(.L_x_140) ;  /* 0x0000000000087348 */ /* 0x000fea0003c00000 */
[----:B------:R0:W1:Y:S02]  /*6690*/  SHFL.IDX P0, R32, R5, R2, R3 ;  /* 0x0000000205207389 */ /* 0x0000640000000003 */
[----:B01----:R-:W-:Y:S05]  /*66a0*/  ENDCOLLECTIVE ;  /* 0x000000000000791b */ /* 0x003fea0003800000 */
.L_x_140:
[----:B------:R-:W-:Y:S02]  /*66b0*/  IMAD.MOV.U32 R29, RZ, RZ, R34 ;  /* 0x000000ffff1d7224 */ /* 0x000fe400078e0022 */
[----:B------:R-:W-:Y:S01]  /*66c0*/  IMAD.MOV.U32 R5, RZ, RZ, R19 ;  /* 0x000000ffff057224 */ /* 0x000fe200078e0013 */
[----:B------:R-:W-:Y:S01]  /*66d0*/  MOV R2, 0x2 ;  /* 0x0000000200027802 */ /* 0x000fe20000000f00 */
[----:B------:R-:W-:-:S07]  /*66e0*/  IMAD.MOV.U32 R35, RZ, RZ, R32 ;  /* 0x000000ffff237224 */ /* 0x000fce00078e0020 */
[----:B------:R-:W-:Y:S05]  /*66f0*/  WARPSYNC.COLLECTIVE R0, `(.L_x_141) ;  /* 0x0000000000087348 */ /* 0x000fea0003c00000 */
[----:B------:R0:W1:Y:S02]  /*6700*/  SHFL.IDX P0, R32, R5, R2, R3 ;  /* 0x0000000205207389 */ /* 0x0000640000000003 */
[----:B01----:R-:W-:Y:S05]  /*6710*/  ENDCOLLECTIVE ;  /* 0x000000000000791b */ /* 0x003fea0003800000 */
.L_x_141:
[----:B------:R-:W-:-:S06]  /*6720*/  MOV R28, R35 ;  /* 0x00000023001c7202 */ /* 0x000fcc0000000f00 */
[----:B------:R-:W-:Y:S01]  /*6730*/  DFMA R26, R20, R28, R26 ;  /* 0x0000001c141a722b */ /* 0x000fe2000000001a */
[----:B------:R0:W1:Y:S01]  /*6740*/  LDS.64 R20, [R17+0x400] ;  /* 0x0004000011147984 */ /* 0x0000620000000a00 */
[----:B------:R-:W-:Y:S02]  /*6750*/  IMAD.MOV.U32 R5, RZ, RZ, R18 ;  /* 0x000000ffff057224 */ /* 0x000fe400078e0012 */
[----:B------:R-:W-:-:S07]  /*6760*/  IMAD.MOV.U32 R33, RZ, RZ, R32 ;  /* 0x000000ffff217224 */ /* 0x000fce00078e0020 */
[----:B01----:R-:W-:Y:S05]  /*6770*/  WARPSYNC.COLLECTIVE R0, `(.L_x_142) ;  /* 0x0000000000087348 */ /* 0x003fea0003c00000 */
[----:B------:R2:W3:Y:S02]  /*6780*/  SHFL.IDX P0, R32, R5, R2, R3 ;  /* 0x0000000205207389 */ /* 0x0004e40000000003 */
[----:B0123--:R-:W-:Y:S05]  /*6790*/  ENDCOLLECTIVE ;  /* 0x000000000000791b */ /* 0x00ffea0003800000 */
.L_x_142:
[----:B------:R-:W-:Y:S02]  /*67a0*/  IMAD.MOV.U32 R29, RZ, RZ, R33 ;  /* 0x000000ffff1d7224 */ /* 0x000fe400078e0021 */
[----:B------:R-:W-:Y:S01]  /*67b0*/  IMAD.MOV.U32 R5, RZ, RZ, R19 ;  /* 0x000000ffff057224 */ /* 0x000fe200078e0013 */
[----:B------:R-:W-:Y:S02]  /*67c0*/  MOV R2, 0x3 ;  /* 0x0000000300027802 */ /* 0x000fe40000000f00 */
[----:B------:R-:W-:-:S07]  /*67d0*/  MOV R28, R32 ;  /* 0x00000020001c7202 */ /* 0x000fce0000000f00 */
[----:B------:R-:W-:Y:S05]  /*67e0*/  WARPSYNC.COLLECTIVE R0, `(.L_x_143) ;  /* 0x0000000000087348 */ /* 0x000fea0003c00000 */
[----:B------:R0:W1:Y:S02]  /*67f0*/  SHFL.IDX P0, R32, R5, R2, R3 ;  /* 0x0000000205207389 */ /* 0x0000640000000003 */
[----:B01----:R-:W-:Y:S05]  /*6800*/  ENDCOLLECTIVE ;  /* 0x000000000000791b */ /* 0x003fea0003800000 */
.L_x_143:
[----:B------:R-:W-:Y:S01]  /*6810*/  DFMA R24, R24, R28, R26 ;  /* 0x0000001c1818722b */ /* 0x000fe2000000001a */
[----:B------:R-:W-:Y:S02]  /*6820*/  IMAD.MOV.U32 R5, RZ, RZ, R18 ;  /* 0x000000ffff057224 */ /* 0x000fe400078e0012 */
[----:B------:R-:W-:-:S08]  /*6830*/  IMAD.MOV.U32 R27, RZ, RZ, R32 ;  /* 0x000000ffff1b7224 */ /* 0x000fd000078e0020 */
[----:B------:R-:W-:Y:S05]  /*6840*/  WARPSYNC.COLLECTIVE R0, `(.L_x_144) ;  /* 0x0000000000087348 */ /* 0x000fea0003c00000 */
[----:B------:R0:W1:Y:S02]  /*6850*/  SHFL.IDX P0, R32, R5, R2, R3 ;  /* 0x0000000205207389 */ /* 0x0000640000000003 */
[----:B01----:R-:W-:Y:S05]  /*6860*/  ENDCOLLECTIVE ;  /* 0x000000000000791b */ /* 0x003fea0003800000 */
.L_x_144:
[----:B------:R-:W-:Y:S02]  /*6870*/  IMAD.MOV.U32 R5, RZ, RZ, R19 ;  /* 0x000000ffff057224 */ /* 0x000fe400078e0013 */
[----:B------:R-:W-:Y:S01]  /*6880*/  IMAD.MOV.U32 R2, RZ, RZ, 0x4 ;  /* 0x00000004ff027424 */ /* 0x000fe200078e00ff */
[----:B------:R-:W-:-:S07]  /*6890*/  MOV R26, R32 ;  /* 0x00000020001a7202 */ /* 0x000fce0000000f00 */
[----:B------:R-:W-:Y:S05]  /*68a0*/  WARPSYNC.COLLECTIVE R0, `(.L_x_145) ;  /* 0x0000000000087348 */ /* 0x000fea0003c00000 */
[----:B------:R0:W1:Y:S02]  /*68b0*/  SHFL.IDX P0, R32, R5, R2, R3 ;  /* 0x0000000205207389 */ /* 0x0000640000000003 */
[----:B01----:R-:W-:Y:S05]  /*68c0*/  ENDCOLLECTIVE ;  /* 0x000000000000791b */ /* 0x003fea0003800000 */
.L_x_145:
[----:B------:R-:W-:Y:S01]  /*68d0*/  DFMA R26, R22, R26, R24 ;  /* 0x0000001a161a722b */ /* 0x000fe20000000018 */
[----:B------:R0:W1:Y:S04]  /*68e0*/  LDS.64 R24, [R17+0x500] ;  /* 0x0005000011187984 */ /* 0x0000680000000a00 */
[----:B------:R0:W2:Y:S01]  /*68f0*/  LDS.64 R22, [R17+0x600] ;  /* 0x0006000011167984 */ /* 0x0000a20000000a00 */
[----:B------:R-:W-:Y:S01]  /*6900*/  IMAD.MOV.U32 R5, RZ, RZ, R18 ;  /* 0x000000ffff057224 */ /* 0x000fe200078e0012 */
[----:B------:R-:W-:-:S07]  /*6910*/  MOV R28, R32 ;  /* 0x00000020001c7202 */ /* 0x000fce0000000f00 */
[----:B012---:R-:W-:Y:S05]  /*6920*/  WARPSYNC.COLLECTIVE R0, `(.L_x_146) ;  /* 0x0000000000087348 */ /* 0x007fea0003c00000 */
[----:B------:R3:W4:Y:S02]  /*6930*/  SHFL.IDX P0, R32, R5, R2, R3 ;  /* 0x0000000205207389 */ /* 0x0007240000000003 */
[----:B01234-:R-:W-:Y:S05]  /*6940*/  ENDCOLLECTIVE ;  /* 0x000000000000791b */ /* 0x01ffea0003800000 */
.L_x_146:
[----:B------:R-:W-:Y:S01]  /*6950*/  MOV R3, R28 ;  /* 0x0000001c00037202 */ /* 0x000fe20000000f00 */
[----:B------:R-:W-:Y:S02]  /*6960*/  IMAD.MOV.U32 R5, RZ, RZ, R19 ;  /* 0x000000ffff057224 */ /* 0x000fe400078e0013 */
[----:B------:R-:W-:-:S06]  /*6970*/  IMAD.MOV.U32 R2, RZ, RZ, R32 ;  /* 0x000000ffff027224 */ /* 0x000fcc00078e0020 */
[----:B------:R-:W-:Y:S01]  /*6980*/  DFMA R20, R20, R2, R26 ;  /* 0x000000021414722b */ /* 0x000fe2000000001a */
[----:B------:R-:W-:Y:S01]  /*6990*/  IMAD.MOV.U32 R2, RZ, RZ, 0x5 ;  /* 0x00000005ff027424 */ /* 0x000fe200078e00ff */
[----:B------:R-:W-:-:S09]  /*69a0*/  MOV R3, 0x1f ;  /* 0x0000001f00037802 */ /* 0x000fd20000000f00 */
[----:B------:R-:W-:Y:S05]  /*69b0*/  WARPSYNC.COLLECTIVE R0, `(.L_x_147) ;  /* 0x0000000000087348 */ /* 0x000fea0003c00000 */
[----:B------:R0:W1:Y:S02]  /*69c0*/  SHFL.IDX P0, R32, R5, R2, R3 ;  /* 0x0000000205207389 */ /* 0x0000640000000003 */
[----:B01----:R-:W-:Y:S05]  /*69d0*/  ENDCOLLECTIVE ;  /* 0x000000000000791b */ /* 0x003fea0003800000 */
.L_x_147:
[----:B------:R-:W-:Y:S02]  /*69e0*/  IMAD.MOV.U32 R5, RZ, RZ, R18 ;  /* 0x000000ffff057224 */ /* 0x000fe400078e0012 */
[----:B------:R-:W-:-:S07]  /*69f0*/  IMAD.MOV.U32 R29, RZ, RZ, R32 ;  /* 0x000000ffff1d7224 */ /* 0x000fce00078e0020 */
[----:B------:R-:W-:Y:S05]  /*6a00*/  WARPSYNC.COLLECTIVE R0, `(.L_x_148) ;  /* 0x0000000000087348 */ /* 0x000fea0003c00000 */
[----:B------:R0:W1:Y:S02]  /*6a10*/  SHFL.IDX P0, R32, R5, R2, R3 ;  /* 0x0000000205207389 */ /* 0x0000640000000003 */
[----:B01----:R-:W-:Y:S05]  /*6a20*/  ENDCOLLECTIVE ;  /* 0x000000000000791b */ /* 0x003fea0003800000 */
.L_x_148:
[----:B------:R-:W-:Y:S01]  /*6a30*/  IMAD.MOV.U32 R27, RZ, RZ, R29 ;  /* 0x000000ffff1b7224 */ /* 0x000fe200078e001d */
[----:B------:R-:W-:Y:S01]  /*6a40*/  MOV R5, R19 ;  /* 0x0000001300057202 */ /* 0x000fe20000000f00 */
[----:B------:R-:W-:Y:S01]  /*6a50*/  IMAD.MOV.U32 R2, RZ, RZ, 0x6 ;  /* 0x00000006ff027424 */ /* 0x000fe200078e00ff */
[----:B------:R-:W-:-:S07]  /*6a60*/  MOV R34, R32 ;  /* 0x0000002000227202 */ /* 0x000fce0000000f00 */
[----:B------:R-:W-:Y:S05]  /*6a70*/  WARPSYNC.COLLECTIVE R0, `(.L_x_149) ;  /* 0x0000000000087348 */ /* 0x000fea0003c00000 */
[----:B------:R0:W1:Y:S02]  /*6a80*/  SHFL.IDX P0, R32, R5, R2, R3 ;  /* 0x0000000205207389 */ /* 0x0000640000000003 */
[----:B01----:R-:W-:Y:S05]  /*6a90*/  ENDCOLLECTIVE ;  /* 0x000000000000791b */ /* 0x003fea0003800000 */
.L_x_149:
[----:B------:R-:W-:-:S06]  /*6aa0*/  IMAD.MOV.U32 R26, RZ, RZ, R34 ;  /* 0x000000ffff1a7224 */ /* 0x000fcc00078e0022 */
[----:B------:R-:W-:Y:S01]  /*6ab0*/  DFMA R24, R24, R26, R20 ;  /* 0x0000001a1818722b */ /* 0x000fe20000000014 */
[----:B------:R0:W1:Y:S01]  /*6ac0*/  LDS.64 R20, [R17+0x700] ;  /* 0x0007000011147984 */ /* 0x0000620000000a00 */
[----:B------:R-:W-:Y:S01]  /*6ad0*/  MOV R5, R18 ;  /* 0x0000001200057202 */ /* 0x000fe20000000f00 */
[----:B------:R-:W-:-:S08]  /*6ae0*/  IMAD.MOV.U32 R28, RZ, RZ, R32 ;  /* 0x000000ffff1c7224 */ /* 0x000fd000078e0020 */
[----:B01----:R-:W-:Y:S05]  /*6af0*/  WARPSYNC.COLLECTIVE R0, `(.L_x_150) ;  /* 0x0000000000087348 */ /* 0x003fea0003c00000 */
[----:B------:R2:W3:Y:S02]  /*6b00*/  SHFL.IDX P0, R32, R5, R2, R3 ;  /* 0x0000000205207389 */ /* 0x0004e40000000003 */
[----:B0123--:R-:W-:Y:S05]  /*6b10*/  ENDCOLLECTIVE ;  /* 0x000000000000791b */ /* 0x00ffea0003800000 */
.L_x_150:
[----:B------:R-:W-:Y:S01]  /*6b20*/  IMAD.MOV.U32 R27, RZ, RZ, R28 ;  /* 0x000000ffff1b7224 */ /* 0x000fe200078e001c */
[----:B------:R-:W-:Y:S01]  /*6b30*/  MOV R5, R19 ;  /* 0x0000001300057202 */ /* 0x000fe20000000f00 */
[----:B------:R-:W-:Y:S02]  /*6b40*/  IMAD.MOV.U32 R2, RZ, RZ, 0x7 ;  /* 0x00000007ff027424 */ /* 0x000fe400078e00ff */
[----:B------:R-:W-:-:S07]  /*6b50*/  IMAD.MOV.U32 R26, RZ, RZ, R32 ;  /* 0x000000ffff1a7224 */ /* 0x000fce00078e0020 */
[----:B------:R-:W-:Y:S05]  /*6b60*/  WARPSYNC.COLLECTIVE R0, `(.L_x_151) ;  /* 0x0000000000087348 */ /* 0x000fea0003c00000 */
[----:B------:R0:W1:Y:S02]  /*6b70*/  SHFL.IDX P0, R32, R5, R2, R3 ;  /* 0x0000000205207389 */ /* 0x0000640000000003 */
[----:B01----:R-:W-:Y:S05]  /*6b80*/  ENDCOLLECTIVE ;  /* 0x000000000000791b */ /* 0x003fea0003800000 */
.L_x_151:
[----:B------:R-:W-:Y:S01]  /*6b90*/  DFMA R22, R22, R26, R24 ;  /* 0x0000001a1616722b */ /* 0x000fe20000000018 */
[----:B------:R0:W1:Y:S01]  /*6ba0*/  LDS.64 R24, [R17+0x800] ;  /* 0x0008000011187984 */ /* 0x0000620000000a00 */
[----:B------:R-:W-:Y:S01]  /*6bb0*/  MOV R5, R18 ;  /* 0x0000001200057202 */ /* 0x000fe20000000f00 */
[----:B------:R-:W-:-:S08]  /*6bc0*/  IMAD.MOV.U32 R29, RZ, RZ, R32 ;  /* 0x000000ffff1d7224 */ /* 0x000fd000078e0020 */
[----:B01----:R-:W-:Y:S05]  /*6bd0*/  WARPSYNC.COLLECTIVE R0, `(.L_x_152) ;  /* 0x0000000000087348 */ /* 0x003fea0003c00000 */
[----:B------:R2:W3:Y:S02]  /*6be0*/  SHFL.IDX P0, R32, R5, R2, R3 ;  /* 0x0000000205207389 */ /* 0x0004e40000000003 */
[----:B0123--:R-:W-:Y:S05]  /*6bf0*/  ENDCOLLECTIVE ;  /* 0x000000000000791b */ /* 0x00ffea0003800000 */
.L_x_152:
[----:B------:R-:W-:Y:S01]  /*6c00*/  MOV R27, R29 ;  /* 0x0000001d001b7202 */ /* 0x000fe20000000f00 */
[----:B------:R-:W-:Y:S02]  /*6c10*/  IMAD.MOV.U32 R5, RZ, RZ, R19 ;  /* 0x000000ffff057224 */ /* 0x000fe400078e0013 */
[----:B------:R-:W-:Y:S02]  /*6c20*/  IMAD.MOV.U32 R2, RZ, RZ, 0x8 ;  /* 0x00000008ff027424 */ /* 0x000fe400078e00ff */
[----:B------:R-:W-:-:S07]  /*6c30*/  IMAD.MOV.U32 R34, RZ, RZ, R32 ;  /* 0x000000ffff227224 */ /* 0x000fce00078e0020 */
[----:B------:R-:W-:Y:S05]  /*6c40*/  WARPSYNC.COLLECTIVE R0, `(.L_x_153) ;  /* 0x0000000000087348 */ /* 0x000fea0003c00000 */
[----:B------:R0:W1:Y:S02]  /*6c50*/  SHFL.IDX P0, R32, R5, R2, R3 ;  /* 0x0000000205207389 */ /* 0x0000640000000003 */
[----:B01----:R-:W-:Y:S05]  /*6c60*/  ENDCOLLECTIVE ;  /* 0x000000000000791b */ /* 0x003fea0003800000 */
.L_x_153:
[----:B------:R-:W-:-:S06]  /*6c70*/  IMAD.MOV.U32 R26, RZ, RZ, R34 ;  /* 0x000000ffff1a7224 */ /* 0x000fcc00078e0022 */
[----:B------:R-:W-:Y:S01]  /*6c80*/  DFMA R26, R20, R26, R22 ;  /* 0x0000001a141a722b */ /* 0x000fe20000000016 */
[----:B------:R0:W1:Y:S01]  /*6c90*/  LDS.64 R22, [R17+0x900] ;  /* 0x0009000011167984 */ /* 0x0000620000000a00 */
[----:B------:R-:W-:-:S03]  /*6ca0*/  IMAD.MOV.U32 R5, RZ, RZ, R18 ;  /* 0x000000ffff057224 */ /* 0x000fc600078e0012 */
[----:B------:R0:W2:Y:S01]  /*6cb0*/  LDS.64 R20, [R17+0xa00] ;  /* 0x000a000011147984 */ /* 0x0000a20000000a00 */
[----:B------:R-:W-:-:S07]  /*6cc0*/  MOV R28, R32 ;  /* 0x00000020001c7202 */ /* 0x000fce0000000f00 */
[----:B012---:R-:W-:Y:S05]  /*6cd0*/  WARPSYNC.COLLECTIVE R0, `(.L_x_154) ;  /* 0x0000000000087348 */ /* 0x007fea0003c00000 */
[----:B------:R3:W4:Y:S02]  /*6ce0*/  SHFL.IDX P0, R32, R5, R2, R3 ;  /* 0x0000000205207389 */ /* 0x0007240000000003 */
[----:B01234-:R-:W-:Y:S05]  /*6cf0*/  ENDCOLLECTIVE ;  /* 0x000000000000791b */ /* 0x01ffea0003800000 */
.L_x_154:
        /* <DEDUP_REMOVED lines=9> */
.L_x_155:
[----:B------:R-:W-:Y:S02]  /*6d90*/  IMAD.MOV.U32 R5, RZ, RZ, R18 ;  /* 0x000000ffff057224 */ /* 0x000fe400078e0012 */
[----:B------:R-:W-:-:S07]  /*6da0*/  IMAD.MOV.U32 R29, RZ, RZ, R32 ;  /* 0x000000ffff1d7224 */ /* 0x000fce00078e0020 */
[----:B------:R-:W-:Y:S05]  /*6db0*/  WARPSYNC.COLLECTIVE R0, `(.L_x_156) ;  /* 0x0000000000087348 */ /* 0x000fea0003c00000 */
[----:B------:R0:W1:Y:S02]  /*6dc0*/  SHFL.IDX P0, R32, R5, R2, R3 ;  /* 0x0000000205207389 */ /* 0x0000640000000003 */
[----:B01----:R-:W-:Y:S05]  /*6dd0*/  ENDCOLLECTIVE ;  /* 0x000000000000791b */ /* 0x003fea0003800000 */
.L_x_156:
[----:B------:R-:W-:Y:S01]  /*6de0*/  IMAD.MOV.U32 R27, RZ, RZ, R29 ;  /* 0x000000ffff1b7224 */ /* 0x000fe200078e001d */
[----:B------:R-:W-:Y:S01]  /*6df0*/  MOV R5, R19 ;  /* 0x0000001300057202 */ /* 0x000fe20000000f00 */
[----:B------:R-:W-:Y:S01]  /*6e00*/  IMAD.MOV.U32 R2, RZ, RZ, 0xa ;  /* 0x0000000aff027424 */ /* 0x000fe200078e00ff */
[----:B------:R-:W-:-:S07]  /*6e10*/  MOV R34, R32 ;  /* 0x0000002000227202 */ /* 0x000fce0000000f00 */
[----:B------:R-:W-:Y:S05]  /*6e20*/  WARPSYNC.COLLECTIVE R0, `(.L_x_157) ;  /* 0x0000000000087348 */ /* 0x000fea0003c00000 */
[----:B------:R0:W1:Y:S02]  /*6e30*/  SHFL.IDX P0, R32, R5, R2, R3 ;  /* 0x0000000205207389 */ /* 0x0000640000000003 */
[----:B01----:R-:W-:Y:S05]  /*6e40*/  ENDCOLLECTIVE ;  /* 0x000000000000791b */ /* 0x003fea0003800000 */
.L_x_157:
        /* <DEDUP_REMOVED lines=8> */
.L_x_158:
[----:B------:R-:W-:Y:S01]  /*6ed0*/  IMAD.MOV.U32 R27, RZ, RZ, R28 ;  /* 0x000000ffff1b7224 */ /* 0x000fe200078e001c */
[----:B------:R-:W-:Y:S01]  /*6ee0*/  MOV R5, R19 ;  /* 0x0000001300057202 */ /* 0x000fe20000000f00 */
[----:B------:R-:W-:Y:S02]  /*6ef0*/  IMAD.MOV.U32 R2, RZ, RZ, 0xb ;  /* 0x0000000bff027424 */ /* 0x000fe400078e00ff */
[----:B------:R-:W-:-:S07]  /*6f00*/  IMAD.MOV.U32 R26, RZ, RZ, R32 ;  /* 0x000000ffff1a7224 */ /* 0x000fce00078e0020 */
[----:B------:R-:W-:Y:S05]  /*6f10*/  WARPSYNC.COLLECTIVE R0, `(.L_x_159) ;  /* 0x0000000000087348 */ /* 0x000fea0003c00000 */
[----:B------:R0:W1:Y:S02]  /*6f20*/  SHFL.IDX P0, R32, R5, R2, R3 ;  /* 0x0000000205207389 */ /* 0x0000640000000003 */
[----:B01----:R-:W-:Y:S05]  /*6f30*/  ENDCOLLECTIVE ;  /* 0x000000000000791b */ /* 0x003fea0003800000 */
.L_x_159:
[----:B------:R-:W-:Y:S01]  /*6f40*/  DFMA R20, R20, R26, R22 ;  /* 0x0000001a1414722b */ /* 0x000fe20000000016 */
[----:B------:R0:W1:Y:S01]  /*6f50*/  LDS.64 R22, [R17+0xc00] ;  /* 0x000c000011167984 */ /* 0x0000620000000a00 */
[----:B------:R-:W-:Y:S01]  /*6f60*/  MOV R5, R18 ;  /* 0x0000001200057202 */ /* 0x000fe20000000f00 */
[----:B------:R-:W-:-:S08]  /*6f70*/  IMAD.MOV.U32 R29, RZ, RZ, R32 ;  /* 0x000000ffff1d7224 */ /* 0x000fd000078e0020 */
[----:B01----:R-:W-:Y:S05]  /*6f80*/  WARPSYNC.COLLECTIVE R0, `(.L_x_160) ;  /* 0x0000000000087348 */ /* 0x003fea0003c00000 */
[----:B------:R2:W3:Y:S02]  /*6f90*/  SHFL.IDX P0, R32, R5, R2, R3 ;  /* 0x0000000205207389 */ /* 0x0004e40000000003 */
[----:B0123--:R-:W-:Y:S05]  /*6fa0*/  ENDCOLLECTIVE ;  /* 0x000000000000791b */ /* 0x00ffea0003800000 */
.L_x_160:
[----:B------:R-:W-:Y:S01]  /*6fb0*/  MOV R27, R29 ;  /* 0x0000001d001b7202 */ /* 0x000fe20000000f00 */
[----:B------:R-:W-:Y:S02]  /*6fc0*/  IMAD.MOV.U32 R5, RZ, RZ, R19 ;  /* 0x000000ffff057224 */ /* 0x000fe400078e0013 */
[----:B------:R-:W-:Y:S02]  /*6fd0*/  IMAD.MOV.U32 R2, RZ, RZ, 0xc ;  /* 0x0000000cff027424 */ /* 0x000fe400078e00ff */
[----:B------:R-:W-:-:S07]  /*6fe0*/  IMAD.MOV.U32 R34, RZ, RZ, R32 ;  /* 0x000000ffff227224 */ /* 0x000fce00078e0020 */
[----:B------:R-:W-:Y:S05]  /*6ff0*/  WARPSYNC.COLLECTIVE R0, `(.L_x_161) ;  /* 0x0000000000087348 */ /* 0x000fea0003c00000 */
[----:B------:R0:W1:Y:S02]  /*7000*/  SHFL.IDX P0, R32, R5, R2, R3 ;  /* 0x0000000205207389 */ /* 0x0000640000000003 */
[----:B01----:R-:W-:Y:S05]  /*7010*/  ENDCOLLECTIVE ;  /* 0x000000000000791b */ /* 0x003fea0003800000 */
.L_x_161:
        /* <DEDUP_REMOVED lines=9> */
.L_x_162:
        /* <DEDUP_REMOVED lines=9> */
.L_x_163:
[----:B------:R-:W-:Y:S02]  /*7140*/  IMAD.MOV.U32 R5, RZ, RZ, R18 ;  /* 0x000000ffff057224 */ /* 0x000fe400078e0012 */
[----:B------:R-:W-:-:S07]  /*7150*/  IMAD.MOV.U32 R29, RZ, RZ, R32 ;  /* 0x000000ffff1d7224 */ /* 0x000fce00078e0020 */
[----:B------:R-:W-:Y:S05]  /*7160*/  WARPSYNC.COLLECTIVE R0, `(.L_x_164) ;  /* 0x0000000000087348 */ /* 0x000fea0003c00000 */
[----:B------:R0:W1:Y:S02]  /*7170*/  SHFL.IDX P0, R32, R5, R2, R3 ;  /* 0x0000000205207389 */ /* 0x0000640000000003 */
[----:B01----:R-:W-:Y:S05]  /*7180*/  ENDCOLLECTIVE ;  /* 0x000000000000791b */ /* 0x003fea0003800000 */
.L_x_164:
[----:B------:R-:W-:Y:S01]  /*7190*/  IMAD.MOV.U32 R27, RZ, RZ, R29 ;  /* 0x000000ffff1b7224 */ /* 0x000fe200078e001d */
[----:B------:R-:W-:Y:S01]  /*71a0*/  MOV R5, R19 ;  /* 0x0000001300057202 */ /* 0x000fe20000000f00 */
[----:B------:R-:W-:Y:S01]  /*71b0*/  IMAD.MOV.U32 R2, RZ, RZ, 0xe ;  /* 0x0000000eff027424 */ /* 0x000fe200078e00ff */
[----:B------:R-:W-:-:S07]  /*71c0*/  MOV R34, R32 ;  /* 0x0000002000227202 */ /* 0x000fce0000000f00 */
[----:B------:R-:W-:Y:S05]  /*71d0*/  WARPSYNC.COLLECTIVE R0, `(.L_x_165) ;  /* 0x0000000000087348 */ /* 0x000fea0003c00000 */
[----:B------:R0:W1:Y:S02]  /*71e0*/  SHFL.IDX P0, R32, R5, R2, R3 ;  /* 0x0000000205207389 */ /* 0x0000640000000003 */
[----:B01----:R-:W-:Y:S05]  /*71f0*/  ENDCOLLECTIVE ;  /* 0x000000000000791b */ /* 0x003fea0003800000 */
.L_x_165:
        /* <DEDUP_REMOVED lines=8> */
.L_x_166:
[----:B------:R-:W-:Y:S01]  /*7280*/  IMAD.MOV.U32 R27, RZ, RZ, R28 ;  /* 0x000000ffff1b7224 */ /* 0x000fe200078e001c */
[----:B------:R-:W-:Y:S01]  /*7290*/  MOV R5, R19 ;  /* 0x0000001300057202 */ /* 0x000fe20000000f00 */
[----:B------:R-:W-:Y:S02]  /*72a0*/  IMAD.MOV.U32 R2, RZ, RZ, 0xf ;  /* 0x0000000fff027424 */ /* 0x000fe400078e00ff */
[----:B------:R-:W-:-:S07]  /*72b0*/  IMAD.MOV.U32 R26, RZ, RZ, R32 ;  /* 0x000000ffff1a7224 */ /* 0x000fce00078e0020 */
[----:B------:R-:W-:Y:S05]  /*72c0*/  WARPSYNC.COLLECTIVE R0, `(.L_x_167) ;  /* 0x0000000000087348 */ /* 0x000fea0003c00000 */
[----:B------:R0:W1:Y:S02]  /*72d0*/  SHFL.IDX P0, R32, R5, R2, R3 ;  /* 0x0000000205207389 */ /* 0x0000640000000003 */
[----:B01----:R-:W-:Y:S05]  /*72e0*/  ENDCOLLECTIVE ;  /* 0x000000000000791b */ /* 0x003fea0003800000 */
.L_x_167:
[----:B------:R-:W-:Y:S01]  /*72f0*/  DFMA R24, R24, R26, R20 ;  /* 0x0000001a1818722b */ /* 0x000fe20000000014 */
[----:B------:R0:W1:Y:S01]  /*7300*/  LDS.64 R20, [R17+0x1000] ;  /* 0x0010000011147984 */ /* 0x0000620000000a00 */
[----:B------:R-:W-:Y:S01]  /*7310*/  MOV R5, R18 ;  /* 0x0000001200057202 */ /* 0x000fe20000000f00 */
[----:B------:R-:W-:-:S08]  /*7320*/  IMAD.MOV.U32 R29, RZ, RZ, R32 ;  /* 0x000000ffff1d7224 */ /* 0x000fd000078e0020 */
[----:B01----:R-:W-:Y:S05]  /*7330*/  WARPSYNC.COLLECTIVE R0, `(.L_x_168) ;  /* 0x0000000000087348 */ /* 0x003fea0003c00000 */
[----:B------:R2:W3:Y:S02]  /*7340*/  SHFL.IDX P0, R32, R5, R2, R3 ;  /* 0x0000000205207389 */ /* 0x0004e40000000003 */
[----:B0123--:R-:W-:Y:S05]  /*7350*/  ENDCOLLECTIVE ;  /* 0x000000000000791b */ /* 0x00ffea0003800000 */
.L_x_168:
[----:B------:R-:W-:Y:S01]  /*7360*/  MOV R27, R29 ;  /* 0x0000001d001b7202 */ /* 0x000fe20000000f00 */
[----:B------:R-:W-:Y:S02]  /*7370*/  IMAD.MOV.U32 R5, RZ, RZ, R19 ;  /* 0x000000ffff057224 */ /* 0x000fe400078e0013 */
[----:B------:R-:W-:Y:S02]  /*7380*/  IMAD.MOV.U32 R2, RZ, RZ, 0x10 ;  /* 0x00000010ff027424 */ /* 0x000fe400078e00ff */
[----:B------:R-:W-:-:S07]  /*7390*/  IMAD.MOV.U32 R34, RZ, RZ, R32 ;  /* 0x000000ffff227224 */ /* 0x000fce00078e0020 */
[----:B------:R-:W-:Y:S05]  /*73a0*/  WARPSYNC.COLLECTIVE R0, `(.L_x_169) ;  /* 0x0000000000087348 */ /* 0x000fea0003c00000 */
[----:B------:R0:W1:Y:S02]  /*73b0*/  SHFL.IDX P0, R32, R5, R2, R3 ;  /* 0x0000000205207389 */ /* 0x0000640000000003 */
[----:B01----:R-:W-:Y:S05]  /*73c0*/  ENDCOLLECTIVE ;  /* 0x000000000000791b */ /* 0x003fea0003800000 */
.L_x_169:
        /* <DEDUP_REMOVED lines=9> */
.L_x_170:
        /* <DEDUP_REMOVED lines=9> */
.L_x_171:
[----:B------:R-:W-:Y:S02]  /*74f0*/  IMAD.MOV.U32 R5, RZ, RZ, R18 ;  /* 0x000000ffff057224 */ /* 0x000fe400078e0012 */
[----:B------:R-:W-:-:S07]  /*7500*/  IMAD.MOV.U32 R29, RZ, RZ, R32 ;  /* 0x000000ffff1d7224 */ /* 0x000fce00078e0020 */
[----:B------:R-:W-:Y:S05]  /*7510*/  WARPSYNC.COLLECTIVE R0, `(.L_x_172) ;  /* 0x0000000000087348 */ /* 0x000fea0003c00000 */
[----:B------:R0:W1:Y:S02]  /*7520*/  SHFL.IDX P0, R32, R5, R2, R3 ;  /* 0x0000000205207389 */ /* 0x0000640000000003 */
[----:B01----:R-:W-:Y:S05]  /*7530*/  ENDCOLLECTIVE ;  /* 0x000000000000791b */ /* 0x003fea0003800000 */
.L_x_172:
[----:B------:R-:W-:Y:S01]  /*7540*/  IMAD.MOV.U32 R27, RZ, RZ, R29 ;  /* 0x000000ffff1b7224 */ /* 0x000fe200078e001d */
[----:B------:R-:W-:Y:S01]  /*7550*/  MOV R5, R19 ;  /* 0x0000001300057202 */ /* 0x000fe20000000f00 */
[----:B------:R-:W-:Y:S01]  /*7560*/  IMAD.MOV.U32 R2, RZ, RZ, 0x12 ;  /* 0x00000012ff027424 */ /* 0x000fe200078e00ff */
[----:B------:R-:W-:-:S07]  /*7570*/  MOV R34, R32 ;  /* 0x0000002000227202 */ /* 0x000fce0000000f00 */
[----:B------:R-:W-:Y:S05]  /*7580*/  WARPSYNC.COLLECTIVE R0, `(.L_x_173) ;  /* 0x0000000000087348 */ /* 0x000fea0003c00000 */
[----:B------:R0:W1:Y:S02]  /*7590*/  SHFL.IDX P0, R32, R5, R2, R3 ;  /* 0x0000000205207389 */ /* 0x0000640000000003 */
[----:B01----:R-:W-:Y:S05]  /*75a0*/  ENDCOLLECTIVE ;  /* 0x000000000000791b */ /* 0x003fea0003800000 */
.L_x_173:
        /* <DEDUP_REMOVED lines=8> */
.L_x_174:
[----:B------:R-:W-:Y:S01]  /*7630*/  IMAD.MOV.U32 R27, RZ, RZ, R28 ;  /* 0x000000ffff1b7224 */ /* 0x000fe200078e001c */
[----:B------:R-:W-:Y:S01]  /*7640*/  MOV R5, R19 ;  /* 0x0000001300057202 */ /* 0x000fe20000000f00 */
[----:B------:R-:W-:Y:S02]  /*7650*/  IMAD.MOV.U32 R2, RZ, RZ, 0x13 ;  /* 0x00000013ff027424 */ /* 0x000fe400078e00ff */
[----:B------:R-:W-:-:S07]  /*7660*/  IMAD.MOV.U32 R26, RZ, RZ, R32 ;  /* 0x000000ffff1a7224 */ /* 0x000fce00078e0020 */
[----:B------:R-:W-:Y:S05]  /*7670*/  WARPSYNC.COLLECTIVE R0, `(.L_x_175) ;  /* 0x0000000000087348 */ /* 0x000fea0003c00000 */
[----:B------:R0:W1:Y:S02]  /*7680*/  SHFL.IDX P0, R32, R5, R2, R3 ;  /* 0x0000000205207389 */ /* 0x0000640000000003 */
[----:B01----:R-:W-:Y:S05]  /*7690*/  ENDCOLLECTIVE ;  /* 0x000000000000791b */ /* 0x003fea0003800000 */
.L_x_175:
[----:B------:R-:W-:Y:S01]  /*76a0*/  DFMA R22, R22, R26, R24 ;  /* 0x0000001a1616722b */ /* 0x000fe20000000018 */
[----:B------:R0:W1:Y:S01]  /*76b0*/  LDS.64 R24, [R17+0x1400] ;  /* 0x0014000011187984 */ /* 0x0000620000000a00 */
[----:B------:R-:W-:Y:S01]  /*76c0*/  MOV R5, R18 ;  /* 0x0000001200057202 */ /* 0x000fe20000000f00 */
[----:B------:R-:W-:-:S08]  /*76d0*/  IMAD.MOV.U32 R29, RZ, RZ, R32 ;  /* 0x000000ffff1d7224 */ /* 0x000fd000078e0020 */
[----:B01----:R-:W-:Y:S05]  /*76e0*/  WARPSYNC.COLLECTIVE R0, `(.L_x_176) ;  /* 0x0000000000087348 */ /* 0x003fea0003c00000 */
[----:B------:R2:W3:Y:S02]  /*76f0*/  SHFL.IDX P0, R32, R5, R2, R3 ;  /* 0x0000000205207389 */ /* 0x0004e40000000003 */
[----:B0123--:R-:W-:Y:S05]  /*7700*/  ENDCOLLECTIVE ;  /* 0x000000000000791b */ /* 0x00ffea0003800000 */
.L_x_176:
[----:B------:R-:W-:Y:S01]  /*7710*/  MOV R27, R29 ;  /* 0x0000001d001b7202 */ /* 0x000fe20000000f00 */
[----:B------:R-:W-:Y:S02]  /*7720*/  IMAD.MOV.U32 R5, RZ, RZ, R19 ;  /* 0x000000ffff057224 */ /* 0x000fe400078e0013 */
[----:B------:R-:W-:Y:S02]  /*7730*/  IMAD.MOV.U32 R2, RZ, RZ, 0x14 ;  /* 0x00000014ff027424 */ /* 0x000fe400078e00ff */
[----:B------:R-:W-:-:S07]  /*7740*/  IMAD.MOV.U32 R34, RZ, RZ, R32 ;  /* 0x000000ffff227224 */ /* 0x000fce00078e0020 */
[----:B------:R-:W-:Y:S05]  /*7750*/  WARPSYNC.COLLECTIVE R0, `(.L_x_177) ;  /* 0x0000000000087348 */ /* 0x000fea0003c00000 */
[----:B------:R0:W1:Y:S02]  /*7760*/  SHFL.IDX P0, R32, R5, R2, R3 ;  /* 0x0000000205207389 */ /* 0x0000640000000003 */
[----:B01----:R-:W-:Y:S05]  /*7770*/  ENDCOLLECTIVE ;  /* 0x000000000000791b */ /* 0x003fea0003800000 */
.L_x_177:
        /* <DEDUP_REMOVED lines=9> */
.L_x_178:
[----:B------:R-:W-:Y:S01]  /*7810*/  MOV R3, R28 ;  /* 0x0000001c00037202 */ /* 0x000fe20000000f00 */
[----:B------:R-:W-:Y:S02]  /*7820*/  IMAD.MOV.U32 R5, RZ, RZ, R19 ;  /* 0x000000ffff057224 */ /* 0x000fe400078e0013 */
[----:B------:R-:W-:-:S06]  /*7830*/  IMAD.MOV.U32 R2, RZ, RZ, R32 ;  /* 0x000000ffff027224 */ /* 0x000fcc00078e0020 */
[----:B------:R-:W-:Y:S01]  /*7840*/  DFMA R24, R24, R2, R26 ;  /* 0x000000021818722b */ /* 0x000fe2000000001a */
[----:B------:R-:W-:Y:S01]  /*7850*/  IMAD.MOV.U32 R2, RZ, RZ, 0x15 ;  /* 0x00000015ff027424 */ /* 0x000fe200078e00ff */
[----:B------:R-:W-:Y:S01]  /*7860*/  MOV R3, 0x1f ;  /* 0x0000001f00037802 */ /* 0x000fe20000000f00 */
[----:B------:R0:W1:Y:S08]  /*7870*/  LDS.64 R26, [R17+0x1900] ;  /* 0x00190000111a7984 */ /* 0x0000700000000a00 */
[----:B01----:R-:W-:Y:S05]  /*7880*/  WARPSYNC.COLLECTIVE R0, `(.L_x_179) ;  /* 0x0000000000087348 */ /* 0x003fea0003c00000 */
[----:B------:R2:W3:Y:S02]  /*7890*/  SHFL.IDX P0, R32, R5, R2, R3 ;  /* 0x0000000205207389 */ /* 0x0004e40000000003 */
[----:B0123--:R-:W-:Y:S05]  /*78a0*/  ENDCOLLECTIVE ;  /* 0x000000000000791b */ /* 0x00ffea0003800000 */
.L_x_179:
[----:B------:R-:W-:Y:S02]  /*78b0*/  IMAD.MOV.U32 R5, RZ, RZ, R18 ;  /* 0x000000ffff057224 */ /* 0x000fe400078e0012 */
[----:B------:R-:W-:-:S07]  /*78c0*/  IMAD.MOV.U32 R29, RZ, RZ, R32 ;  /* 0x000000ffff1d7224 */ /* 0x000fce00078e0020 */
[----:B------:R-:W-:Y:S05]  /*78d0*/  WARPSYNC.COLLECTIVE R0, `(.L_x_180) ;  /* 0x0000000000087348 */ /* 0x000fea0003c00000 */
[----:B------:R0:W1:Y:S02]  /*78e0*/  SHFL.IDX P0, R32, R5, R2, R3 ;  /* 0x0000000205207389 */ /* 0x0000640000000003 */
[----:B01----:R-:W-:Y:S05]  /*78f0*/  ENDCOLLECTIVE ;  /* 0x000000000000791b */ /* 0x003fea0003800000 */
.L_x_180:
[----:B------:R-:W-:Y:S01]  /*7900*/  IMAD.MOV.U32 R5, RZ, RZ, R19 ;  /* 0x000000ffff057224 */ /* 0x000fe200078e0013 */
[----:B------:R-:W-:Y:S02]  /*7910*/  MOV R2, 0x16 ;  /* 0x0000001600027802 */ /* 0x000fe40000000f00 */
[----:B------:R-:W-:-:S07]  /*7920*/  MOV R36, R32 ;  /* 0x0000002000247202 */ /* 0x000fce0000000f00 */
[----:B------:R-:W-:Y:S05]  /*7930*/  WARPSYNC.COLLECTIVE R0, `(.L_x_181) ;  /* 0x0000000000087348 */ /* 0x000fea0003c00000 */
[----:B------:R0:W1:Y:S02]  /*7940*/  SHFL.IDX P0, R32, R5, R2, R3 ;  /* 0x0000000205207389 */ /* 0x0000640000000003 */
[----:B01----:R-:W-:Y:S05]  /*7950*/  ENDCOLLECTIVE ;  /* 0x000000000000791b */ /* 0x003fea0003800000 */
.L_x_181:
[----:B------:R-:W-:-:S06]  /*7960*/  IMAD.MOV.U32 R28, RZ, RZ, R36 ;  /* 0x000000ffff1c7224 */ /* 0x000fcc00078e0024 */
[----:B------:R-:W-:Y:S01]  /*7970*/  DFMA R22, R22, R28, R24 ;  /* 0x0000001c1616722b */ /* 0x000fe20000000018 */
[----:B------:R0:W1:Y:S01]  /*7980*/  LDS.64 R24, [R17+0x1700] ;  /* 0x0017000011187984 */ /* 0x0000620000000a00 */
[----:B------:R-:W-:-:S03]  /*7990*/  IMAD.MOV.U32 R5, RZ, RZ, R18 ;  /* 0x000000ffff057224 */ /* 0x000fc600078e0012 */
[----:B------:R0:W2:Y:S01]  /*79a0*/  LDS.64 R28, [R17+0x1a00] ;  /* 0x001a0000111c7984 */ /* 0x0000a20000000a00 */
[----:B------:R-:W-:-:S07]  /*79b0*/  IMAD.MOV.U32 R34, RZ, RZ, R32 ;  /* 0x000000ffff227224 */ /* 0x000fce00078e0020 */
[----:B012---:R-:W-:Y:S05]  /*79c0*/  WARPSYNC.COLLECTIVE R0, `(.L_x_182) ;  /* 0x0000000000087348 */ /* 0x007fea0003c00000 */
[----:B------:R3:W4:Y:S02]  /*79d0*/  SHFL.IDX P0, R32, R5, R2, R3 ;  /* 0x0000000205207389 */ /* 0x0007240000000003 */
[----:B01234-:R-:W-:Y:S05]  /*79e0*/  ENDCOLLECTIVE ;  /* 0x000000000000791b */ /* 0x01ffea0003800000 */
.L_x_182:
[----:B------:R-:W-:Y:S02]  /*79f0*/  IMAD.MOV.U32 R3, RZ, RZ, R34 ;  /* 0x000000ffff037224 */ /* 0x000fe400078e0022 */
[----:B------:R-:W-:Y:S01]  /*7a00*/  IMAD.MOV.U32 R5, RZ, RZ, R19 ;  /* 0x000000ffff057224 */ /* 0x000fe200078e0013 */
[----:B------:R-:W-:-:S06]  /*7a10*/  MOV R2, R32 ;  /* 0x0000002000027202 */ /* 0x000fcc0000000f00 */
[----:B------:R-:W-:Y:S01]  /*7a20*/  DFMA R20, R20, R2, R22 ;  /* 0x000000021414722b */ /* 0x000fe20000000016 */
[----:B------:R-:W-:Y:S01]  /*7a30*/  MOV R2, 0x17 ;  /* 0x0000001700027802 */ /* 0x000fe20000000f00 */
[----:B------:R-:W-:Y:S01]  /*7a40*/  IMAD.MOV.U32 R3, RZ, RZ, 0x1f ;  /* 0x0000001fff037424 */ /* 0x000fe200078e00ff */
[----:B------:R0:W1:Y:S08]  /*7a50*/  LDS.64 R22, [R17+0x1800] ;  /* 0x0018000011167984 */ /* 0x0000700000000a00 */
[----:B01----:R-:W-:Y:S05]  /*7a60*/  WARPSYNC.COLLECTIVE R0, `(.L_x_183) ;  /* 0x0000000000087348 */ /* 0x003fea0003c00000 */
[----:B------:R2:W3:Y:S02]  /*7a70*/  SHFL.IDX P0, R32, R5, R2, R3 ;  /* 0x0000000205207389 */ /* 0x0004e40000000003 */
[----:B0123--:R-:W-:Y:S05]  /*7a80*/  ENDCOLLECTIVE ;  /* 0x000000000000791b */ /* 0x00ffea0003800000 */
.L_x_183:
[----:B------:R-:W-:Y:S01]  /*7a90*/  MOV R5, R18 ;  /* 0x0000001200057202 */ /* 0x000fe20000000f00 */
[----:B------:R-:W-:-:S07]  /*7aa0*/  IMAD.MOV.U32 R33, RZ, RZ, R32 ;  /* 0x000000ffff217224 */ /* 0x000fce00078e0020 */
[----:B------:R-:W-:Y:S05]  /*7ab0*/  WARPSYNC.COLLECTIVE R0, `(.L_x_184) ;  /* 0x0000000000087348 */ /* 0x000fea0003c00000 */
[----:B------:R0:W1:Y:S02]  /*7ac0*/  SHFL.IDX P0, R32, R5, R2, R3 ;  /* 0x0000000205207389 */ /* 0x0000640000000003 */
[----:B01----:R-:W-:Y:S05]  /*7ad0*/  ENDCOLLECTIVE ;  /* 0x000000000000791b */ /* 0x003fea0003800000 */
.L_x_184:
[----:B------:R-:W-:Y:S01]  /*7ae0*/  MOV R5, R19 ;  /* 0x0000001300057202 */ /* 0x000fe20000000f00 */
[----:B------:R-:W-:Y:S02]  /*7af0*/  IMAD.MOV.U32 R2, RZ, RZ, 0x18 ;  /* 0x00000018ff027424 */ /* 0x000fe400078e00ff */
[----:B------:R-:W-:-:S04]  /*7b00*/  IMAD.MOV.U32 R38, RZ, RZ, R32 ;  /* 0x000000ffff267224 */ /* 0x000fc800078e0020 */
[----:B------:R-:W-:-:S06]  /*7b10*/  IMAD.MOV.U32 R32, RZ, RZ, R38 ;  /* 0x000000ffff207224 */ /* 0x000fcc00078e0026 */
[----:B------:R-:W-:-:S11]  /*7b20*/  DFMA R24, R24, R32, R20 ;  /* 0x000000201818722b */ /* 0x000fd60000000014 */
[----:B------:R-:W-:Y:S05]  /*7b30*/  WARPSYNC.COLLECTIVE R0, `(.L_x_185) ;  /* 0x0000000000087348 */ /* 0x000fea0003c00000 */
[----:B------:R0:W1:Y:S02]  /*7b40*/  SHFL.IDX P0, R32, R5, R2, R3 ;  /* 0x0000000205207389 */ /* 0x0000640000000003 */
[----:B01----:R-:W-:Y:S05]  /*7b50*/  ENDCOLLECTIVE ;  /* 0x000000000000791b */ /* 0x003fea0003800000 */
.L_x_185:
[----:B------:R0:W1:Y:S01]  /*7b60*/  LDS.64 R20, [R17+0x1b00] ;  /* 0x001b000011147984 */ /* 0x0000620000000a00 */
[----:B------:R-:W-:Y:S01]  /*7b70*/  MOV R5, R18 ;  /* 0x0000001200057202 */ /* 0x000fe20000000f00 */
[----:B------:R-:W-:-:S07]  /*7b80*/  IMAD.MOV.U32 R37, RZ, RZ, R32 ;  /* 0x000000ffff257224 */ /* 0x000fce00078e0020 */
[----:B01----:R-:W-:Y:S05]  /*7b90*/  WARPSYNC.COLLECTIVE R0, `(.L_x_186) ;  /* 0x0000000000087348 */ /* 0x003fea0003c00000 */
[----:B------:R2:W3:Y:S02]  /*7ba0*/  SHFL.IDX P0, R32, R5, R2, R3 ;  /* 0x0000000205207389 */ /* 0x0004e40000000003 */
[----:B0123--:R-:W-:Y:S05]  /*7bb0*/  ENDCOLLECTIVE ;  /* 0x000000000000791b */ /* 0x00ffea0003800000 */
.L_x_186:
[----:B------:R-:W-:Y:S01]  /*7bc0*/  IMAD.MOV.U32 R3, RZ, RZ, R37 ;  /* 0x000000ffff037224 */ /* 0x000fe200078e0025 */
[----:B------:R-:W-:Y:S01]  /*7bd0*/  MOV R5, R19 ;  /* 0x0000001300057202 */ /* 0x000fe20000000f00 */
[----:B------:R-:W-:-:S06]  /*7be0*/  IMAD.MOV.U32 R2, RZ, RZ, R32 ;  /* 0x000000ffff027224 */ /* 0x000fcc00078e0020 */
[----:B------:R-:W-:Y:S01]  /*7bf0*/  DFMA R22, R22, R2, R24 ;  /* 0x000000021616722b */ /* 0x000fe20000000018 */
[----:B------:R-:W-:Y:S01]  /*7c00*/  IMAD.MOV.U32 R2, RZ, RZ, 0x19 ;  /* 0x00000019ff027424 */ /* 0x000fe200078e00ff */
[----:B------:R0:W1:Y:S01]  /*7c10*/  LDS.64 R24, [R17+0x1d00] ;  /* 0x001d000011187984 */ /* 0x0000620000000a00 */
[----:B------:R-:W-:-:S08]  /*7c20*/  IMAD.MOV.U32 R3, RZ, RZ, 0x1f ;  /* 0x0000001fff037424 */ /* 0x000fd000078e00ff */
[----:B01----:R-:W-:Y:S05]  /*7c30*/  WARPSYNC.COLLECTIVE R0, `(.L_x_187) ;  /* 0x0000000000087348 */ /* 0x003fea0003c00000 */
[----:B------:R2:W3:Y:S02]  /*7c40*/  SHFL.IDX P0, R32, R5, R2, R3 ;  /* 0x0000000205207389 */ /* 0x0004e40000000003 */
[----:B0123--:R-:W-:Y:S05]  /*7c50*/  ENDCOLLECTIVE ;  /* 0x000000000000791b */ /* 0x00ffea0003800000 */
.L_x_187:
[----:B------:R-:W-:Y:S01]  /*7c60*/  IMAD.MOV.U32 R5, RZ, RZ, R18 ;  /* 0x000000ffff057224 */ /* 0x000fe200078e0012 */
[----:B------:R-:W-:-:S07]  /*7c70*/  MOV R35, R32 ;  /* 0x0000002000237202 */ /* 0x000fce0000000f00 */
[----:B------:R-:W-:Y:S05]  /*7c80*/  WARPSYNC.COLLECTIVE R0, `(.L_x_188) ;  /* 0x0000000000087348 */ /* 0x000fea0003c00000 */
[----:B------:R0:W1:Y:S02]  /*7c90*/  SHFL.IDX P0, R32, R5, R2, R3 ;  /* 0x0000000205207389 */ /* 0x0000640000000003 */
[----:B01----:R-:W-:Y:S05]  /*7ca0*/  ENDCOLLECTIVE ;  /* 0x000000000000791b */ /* 0x003fea0003800000 */
.L_x_188:
[----:B------:R-:W-:Y:S02]  /*7cb0*/  IMAD.MOV.U32 R3, RZ, RZ, R35 ;  /* 0x000000ffff037224 */ /* 0x000fe400078e0023 */
[----:B------:R-:W-:Y:S02]  /*7cc0*/  IMAD.MOV.U32 R5, RZ, RZ, R19 ;  /* 0x000000ffff057224 */ /* 0x000fe400078e0013 */
[----:B------:R-:W-:-:S05]  /*7cd0*/  IMAD.MOV.U32 R36, RZ, RZ, R32 ;  /* 0x000000ffff247224 */ /* 0x000fca00078e0020 */
        /* <DEDUP_REMOVED lines=8> */
.L_x_189:
[----:B------:R-:W-:Y:S01]  /*7d60*/  MOV R5, R18 ;  /* 0x0000001200057202 */ /* 0x000fe20000000f00 */
[----:B------:R-:W-:-:S07]  /*7d70*/  IMAD.MOV.U32 R34, RZ, RZ, R32 ;  /* 0x000000ffff227224 */ /* 0x000fce00078e0020 */
[----:B------:R-:W-:Y:S05]  /*7d80*/  WARPSYNC.COLLECTIVE R0, `(.L_x_190) ;  /* 0x0000000000087348 */ /* 0x000fea0003c00000 */
[----:B------:R0:W1:Y:S02]  /*7d90*/  SHFL.IDX P0, R32, R5, R2, R3 ;  /* 0x0000000205207389 */ /* 0x0000640000000003 */
[----:B01----:R-:W-:Y:S05]  /*7da0*/  ENDCOLLECTIVE ;  /* 0x000000000000791b */ /* 0x003fea0003800000 */
.L_x_190:
[----:B------:R-:W-:Y:S01]  /*7db0*/  MOV R3, R34 ;  /* 0x0000002200037202 */ /* 0x000fe20000000f00 */
[----:B------:R-:W-:Y:S02]  /*7dc0*/  IMAD.MOV.U32 R5, RZ, RZ, R19 ;  /* 0x000000ffff057224 */ /* 0x000fe400078e0013 */
[----:B------:R-:W-:-:S04]  /*7dd0*/  IMAD.MOV.U32 R39, RZ, RZ, R32 ;  /* 0x000000ffff277224 */ /* 0x000fc800078e0020 */
        /* <DEDUP_REMOVED lines=8> */
.L_x_191:
[----:B------:R-:W-:Y:S02]  /*7e60*/  IMAD.MOV.U32 R5, RZ, RZ, R18 ;  /* 0x000000ffff057224 */ /* 0x000fe400078e0012 */
[----:B------:R-:W-:-:S07]  /*7e70*/  IMAD.MOV.U32 R33, RZ, RZ, R32 ;  /* 0x000000ffff217224 */ /* 0x000fce00078e0020 */
[----:B------:R-:W-:Y:S05]  /*7e80*/  WARPSYNC.COLLECTIVE R0, `(.L_x_192) ;  /* 0x0000000000087348 */ /* 0x000fea0003c00000 */
[----:B------:R0:W1:Y:S02]  /*7e90*/  SHFL.IDX P0, R32, R5, R2, R3 ;  /* 0x0000000205207389 */ /* 0x0000640000000003 */
[----:B01----:R-:W-:Y:S05]  /*7ea0*/  ENDCOLLECTIVE ;  /* 0x000000000000791b */ /* 0x003fea0003800000 */
.L_x_192:
[----:B------:R-:W-:Y:S01]  /*7eb0*/  MOV R5, R19 ;  /* 0x0000001300057202 */ /* 0x000fe20000000f00 */
[----:B------:R-:W-:Y:S01]  /*7ec0*/  IMAD.MOV.U32 R2, RZ, RZ, 0x1c ;  /* 0x0000001cff027424 */ /* 0x000fe200078e00ff */
[----:B------:R-:W-:-:S11]  /*7ed0*/  DFMA R20, R20, R32, R26 ;  /* 0x000000201414722b */ /* 0x000fd6000000001a */
[----:B------:R-:W-:Y:S05]  /*7ee0*/  WARPSYNC.COLLECTIVE R0, `(.L_x_193) ;  /* 0x0000000000087348 */ /* 0x000fea0003c00000 */
[----:B------:R0:W1:Y:S02]  /*7ef0*/  SHFL.IDX P0, R32, R5, R2, R3 ;  /* 0x0000000205207389 */ /* 0x0000640000000003 */
[----:B01----:R-:W-:Y:S05]  /*7f00*/  ENDCOLLECTIVE ;  /* 0x000000000000791b */ /* 0x003fea0003800000 */
.L_x_193:
[----:B------:R0:W1:Y:S01]  /*7f10*/  LDS.64 R26, [R17+0x1e00] ;  /* 0x001e0000111a7984 */ /* 0x0000620000000a00 */
[----:B------:R-:W-:Y:S01]  /*7f20*/  MOV R5, R18 ;  /* 0x0000001200057202 */ /* 0x000fe20000000f00 */
[----:B------:R-:W-:-:S07]  /*7f30*/  IMAD.MOV.U32 R35, RZ, RZ, R32 ;  /* 0x000000ffff237224 */ /* 0x000fce00078e0020 */
[----:B01----:R-:W-:Y:S05]  /*7f40*/  WARPSYNC.COLLECTIVE R0, `(.L_x_194) ;  /* 0x0000000000087348 */ /* 0x003fea0003c00000 */
[----:B------:R2:W3:Y:S02]  /*7f50*/  SHFL.IDX P0, R32, R5, R2, R3 ;  /* 0x0000000205207389 */ /* 0x0004e40000000003 */
[----:B0123--:R-:W-:Y:S05]  /*7f60*/  ENDCOLLECTIVE ;  /* 0x000000000000791b */ /* 0x00ffea0003800000 */
.L_x_194:
[----:B------:R-:W-:Y:S02]  /*7f70*/  HFMA2 R2, -RZ, RZ, 0, 1.728534698486328125e-06 ;  /* 0x0000001dff027431 */ /* 0x000fe400000001ff */
[----:B------:R-:W-:Y:S02]  /*7f80*/  IMAD.MOV.U32 R5, RZ, RZ, R19 ;  /* 0x000000ffff057224 */ /* 0x000fe400078e0013 */
[----:B------:R-:W-:-:S07]  /*7f90*/  IMAD.MOV.U32 R34, RZ, RZ, R32 ;  /* 0x000000ffff227224 */ /* 0x000fce00078e0020 */
[----:B------:R-:W-:Y:S05]  /*7fa0*/  WARPSYNC.COLLECTIVE R0, `(.L_x_195) ;  /* 0x0000000000087348 */ /* 0x000fea0003c00000 */
[----:B------:R0:W1:Y:S02]  /*7fb0*/  SHFL.IDX P0, R32, R5, R2, R3 ;  /* 0x0000000205207389 */ /* 0x0000640000000003 */
[----:B01----:R-:W-:Y:S05]  /*7fc0*/  ENDCOLLECTIVE ;  /* 0x000000000000791b */ /* 0x003fea0003800000 */
.L_x_195:
[----:B------:R-:W-:Y:S02]  /*7fd0*/  IMAD.MOV.U32 R5, RZ, RZ, R18 ;  /* 0x000000ffff057224 */ /* 0x000fe400078e0012 */
[----:B------:R-:W-:-:S07]  /*7fe0*/  IMAD.MOV.U32 R33, RZ, RZ, R32 ;  /* 0x000000ffff217224 */ /* 0x000fce00078e0020 */
[----:B------:R-:W-:Y:S05]  /*7ff0*/  WARPSYNC.COLLECTIVE R0, `(.L_x_196) ;  /* 0x0000000000087348 */ /* 0x000fea0003c00000 */
[----:B------:R0:W1:Y:S02]  /*8000*/  SHFL.IDX P0, R32, R5, R2, R3 ;  /* 0x0000000205207389 */ /* 0x0000640000000003 */
[----:B01----:R-:W-:Y:S05]  /*8010*/  ENDCOLLECTIVE ;  /* 0x000000000000791b */ /* 0x003fea0003800000 */
.L_x_196:
[----:B------:R-:W-:Y:S02]  /*8020*/  IMAD.MOV.U32 R5, RZ, RZ, R19 ;  /* 0x000000ffff057224 */ /* 0x000fe400078e0013 */
[----:B------:R-:W-:Y:S01]  /*8030*/  IMAD.MOV.U32 R2, RZ, RZ, 0x1e ;  /* 0x0000001eff027424 */ /* 0x000fe200078e00ff */
[----:B------:R-:W-:-:S07]  /*8040*/  MOV R38, R32 ;  /* 0x0000002000267202 */ /* 0x000fce0000000f00 */
[----:B------:R-:W-:Y:S05]  /*8050*/  WARPSYNC.COLLECTIVE R0, `(.L_x_197) ;  /* 0x0000000000087348 */ /* 0x000fea0003c00000 */
[----:B------:R0:W1:Y:S02]  /*8060*/  SHFL.IDX P0, R32, R5, R2, R3 ;  /* 0x0000000205207389 */ /* 0x0000640000000003 */
[----:B01----:R-:W-:Y:S05]  /*8070*/  ENDCOLLECTIVE ;  /* 0x000000000000791b */ /* 0x003fea0003800000 */
.L_x_197:
[----:B------:R-:W-:Y:S01]  /*8080*/  IMAD.MOV.U32 R5, RZ, RZ, R18 ;  /* 0x000000ffff057224 */ /* 0x000fe200078e0012 */
[----:B------:R-:W-:-:S07]  /*8090*/  MOV R39, R32 ;  /* 0x0000002000277202 */ /* 0x000fce0000000f00 */
[----:B------:R-:W-:Y:S05]  /*80a0*/  WARPSYNC.COLLECTIVE R0, `(.L_x_198) ;  /* 0x0000000000087348 */ /* 0x000fea0003c00000 */
[----:B------:R0:W1:Y:S02]  /*80b0*/  SHFL.IDX P0, R32, R5, R2, R3 ;  /* 0x0000000205207389 */ /* 0x0000640000000003 */
[----:B01----:R-:W-:Y:S05]  /*80c0*/  ENDCOLLECTIVE ;  /* 0x000000000000791b */ /* 0x003fea0003800000 */
.L_x_198:
[----:B------:R-:W-:Y:S01]  /*80d0*/  MOV R5, R19 ;  /* 0x0000001300057202 */ /* 0x000fe20000000f00 */
[----:B------:R-:W-:Y:S02]  /*80e0*/  IMAD.MOV.U32 R2, RZ, RZ, 0x1f ;  /* 0x0000001fff027424 */ /* 0x000fe400078e00ff */
[----:B------:R-:W-:-:S07]  /*80f0*/  IMAD.MOV.U32 R40, RZ, RZ, R32 ;  /* 0x000000ffff287224 */ /* 0x000fce00078e0020 */
[----:B------:R-:W-:Y:S05]  /*8100*/  WARPSYNC.COLLECTIVE R0, `(.L_x_199) ;  /* 0x0000000000087348 */ /* 0x000fea0003c00000 */
[----:B------:R0:W1:Y:S02]  /*8110*/  SHFL.IDX P0, R32, R5, R2, R3 ;  /* 0x0000000205207389 */ /* 0x0000640000000003 */
[----:B01----:R-:W-:Y:S05]  /*8120*/  ENDCOLLECTIVE ;  /* 0x000000000000791b */ /* 0x003fea0003800000 */
.L_x_199:
[----:B------:R-:W-:Y:S01]  /*8130*/  IMAD.MOV.U32 R5, RZ, RZ, R18 ;  /* 0x000000ffff057224 */ /* 0x000fe200078e0012 */
[----:B------:R-:W-:-:S07]  /*8140*/  MOV R37, R32 ;  /* 0x0000002000257202 */ /* 0x000fce0000000f00 */
[----:B------:R-:W-:Y:S05]  /*8150*/  WARPSYNC.COLLECTIVE R0, `(.L_x_200) ;  /* 0x0000000000087348 */ /* 0x000fea0003c00000 */
[----:B------:R0:W1:Y:S02]  /*8160*/  SHFL.IDX P0, R32, R5, R2, R3 ;  /* 0x0000000205207389 */ /* 0x0000640000000003 */
[----:B01----:R-:W-:Y:S05]  /*8170*/  ENDCOLLECTIVE ;  /* 0x000000000000791b */ /* 0x003fea0003800000 */
.L_x_200:
[----:B------:R-:W-:Y:S01]  /*8180*/  MOV R2, R40 ;  /* 0x0000002800027202 */ /* 0x000fe20000000f00 */
[----:B------:R-:W-:Y:S01]  /*8190*/  IMAD.MOV.U32 R3, RZ, RZ, R39 ;  /* 0x000000ffff037224 */ /* 0x000fe200078e0027 */
[----:B------:R-:W-:Y:S01]  /*81a0*/  MOV R36, R32 ;  /* 0x0000002000247202 */ /* 0x000fe20000000f00 */
[----:B------:R-:W-:Y:S01]  /*81b0*/  IMAD.MOV.U32 R32, RZ, RZ, R38 ;  /* 0x000000ffff207224 */ /* 0x000fe200078e0026 */
[----:B------:R-:W-:Y:S06]  /*81c0*/  BRA `(.L_x_201) ;  /* 0xffffff8c00f87947 */ /* 0x000fec000383ffff */
.L_x_9:
[----:B------:R-:W-:Y:S01]  /*81d0*/  HFMA2 R3, -RZ, RZ, 0, 1.847743988037109375e-06 ;  /* 0x0000001fff037431 */ /* 0x000fe200000001ff */
[----:B-----5:R-:W-:Y:S01]  /*81e0*/  MOV R5, R19 ;  /* 0x0000001300057202 */ /* 0x020fe20000000f00 */
[----:B------:R-:W-:Y:S02]  /*81f0*/  IMAD.MOV.U32 R2, RZ, RZ, RZ ;  /* 0x000000ffff027224 */ /* 0x000fe400078e00ff */
[----:B------:R-:W-:-:S07]  /*8200*/  IMAD.MOV.U32 R0, RZ, RZ, -0x1 ;  /* 0xffffffffff007424 */ /* 0x000fce00078e00ff */
[----:B------:R-:W-:Y:S05]  /*8210*/  WARPSYNC.COLLECTIVE R0, `(.L_x_202) ;  /* 0x0000000000087348 */ /* 0x000fea0003c00000 */
[----:B------:R0:W1:Y:S02]  /*8220*/  SHFL.IDX P0, R32, R5, R2, R3 ;  /* 0x0000000205207389 */ /* 0x0000640000000003 */
[----:B01----:R-:W-:Y:S05]  /*8230*/  ENDCOLLECTIVE ;  /* 0x000000000000791b */ /* 0x003fea0003800000 */
.L_x_202:
[----:B------:R-:W-:Y:S01]  /*8240*/  IMAD.MOV.U32 R5, RZ, RZ, R18 ;  /* 0x000000ffff057224 */ /* 0x000fe200078e0012 */
[----:B------:R-:W-:-:S07]  /*8250*/  MOV R7, R32 ;  /* 0x0000002000077202 */ /* 0x000fce0000000f00 */
[----:B------:R-:W-:Y:S05]  /*8260*/  WARPSYNC.COLLECTIVE R0, `(.L_x_203) ;  /* 0x0000000000087348 */ /* 0x000fea0003c00000 */
[----:B------:R0:W1:Y:S02]  /*8270*/  SHFL.IDX P0, R32, R5, R2, R3 ;  /* 0x0000000205207389 */ /* 0x0000640000000003 */
[----:B01----:R-:W-:Y:S05]  /*8280*/  ENDCOLLECTIVE ;  /* 0x000000000000791b */ /* 0x003fea0003800000 */
.L_x_203:
[----:B------:R-:W-:Y:S01]  /*8290*/  MOV R6, R32 ;  /* 0x0000002000067202 */ /* 0x000fe20000000f00 */
[----:B------:R-:W-:Y:S06]  /*82a0*/  BRA `(.L_x_204) ;  /* 0xffffff9400647947 */ /* 0x000fec000383ffff */
.L_x_13:
[----:B------:R-:W-:Y:S01]  /*82b0*/  HFMA2 R2, -RZ, RZ, 0, 5.9604644775390625e-08 ;  /* 0x00000001ff027431 */ /* 0x000fe200000001ff */
[----:B------:R-:W-:Y:S01]  /*82c0*/  BSSY B0, `(.L_x_205) ;  /* 0x0000007000007945 */ /* 0x000fe20003800000 */
[----:B------:R-:W-:Y:S01]  /*82d0*/  IMAD.MOV.U32 R5, RZ, RZ, R19 ;  /* 0x000000ffff057224 */ /* 0x000fe200078e0013 */
[----:B------:R-:W-:Y:S01]  /*82e0*/  MOV R0, 0xffffffff ;  /* 0xffffffff00007802 */ /* 0x000fe20000000f00 */
[----:B------:R-:W-:-:S07]  /*82f0*/  IMAD.MOV.U32 R3, RZ, RZ, 0x1f ;  /* 0x0000001fff037424 */ /* 0x000fce00078e00ff */
[----:B0-----:R-:W-:Y:S05]  /*8300*/  WARPSYNC.COLLECTIVE R0, `(.L_x_206) ;  /* 0x0000000000087348 */ /* 0x001fea0003c00000 */
[----:B------:R1:W2:Y:S02]  /*8310*/  SHFL.IDX P0, R32, R5, R2, R3 ;  /* 0x0000000205207389 */ /* 0x0002a40000000003 */
[----:B012---:R-:W-:Y:S05]  /*8320*/  ENDCOLLECTIVE ;  /* 0x000000000000791b */ /* 0x007fea0003800000 */
.L_x_206:
[----:B------:R-:W-:Y:S05]  /*8330*/  BSYNC B0 ;  /* 0x0000000000007941 */ /* 0x000fea0003800000 */
.L_x_205:
[----:B------:R-:W-:Y:S01]  /*8340*/  HFMA2 R3, -RZ, RZ, 0, 1.847743988037109375e-06 ;  /* 0x0000001fff037431 */ /* 0x000fe200000001ff */
[----:B------:R-:W-:Y:S01]  /*8350*/  MOV R5, R18 ;  /* 0x0000001200057202 */ /* 0x000fe20000000f00 */
[----:B------:R-:W-:Y:S02]  /*8360*/  IMAD.MOV.U32 R2, RZ, RZ, 0x1 ;  /* 0x00000001ff027424 */ /* 0x000fe400078e00ff */
[----:B------:R-:W-:Y:S02]  /*8370*/  IMAD.MOV.U32 R0, RZ, RZ, -0x1 ;  /* 0xffffffffff007424 */ /* 0x000fe400078e00ff */
[----:B------:R-:W-:-:S07]  /*8380*/  IMAD.MOV.U32 R7, RZ, RZ, R32 ;  /* 0x000000ffff077224 */ /* 0x000fce00078e0020 */
[----:B------:R-:W-:Y:S05]  /*8390*/  WARPSYNC.COLLECTIVE R0, `(.L_x_207) ;  /* 0x0000000000087348 */ /* 0x000fea0003c00000 */
[----:B------:R0:W1:Y:S02]  /*83a0*/  SHFL.IDX P0, R32, R5, R2, R3 ;  /* 0x0000000205207389 */ /* 0x0000640000000003 */
[----:B01----:R-:W-:Y:S05]  /*83b0*/  ENDCOLLECTIVE ;  /* 0x000000000000791b */ /* 0x003fea0003800000 */
.L_x_207:
[----:B------:R-:W-:Y:S01]  /*83c0*/  MOV R6, R32 ;  /* 0x0000002000067202 */ /* 0x000fe20000000f00 */
[----:B------:R-:W-:Y:S06]  /*83d0*/  BRA `(.L_x_208) ;  /* 0xffffff9400b47947 */ /* 0x000fec000383ffff */
.L_x_17:
[----:B------:R-:W-:Y:S01]  /*83e0*/  HFMA2 R2, -RZ, RZ, 0, 1.1920928955078125e-07 ;  /* 0x00000002ff027431 */ /* 0x000fe200000001ff */
[----:B------:R-:W-:Y:S01]  /*83f0*/  BSSY B0, `(.L_x_209) ;  /* 0x0000007000007945 */ /* 0x000fe20003800000 */
[----:B------:R-:W-:Y:S01]  /*8400*/  IMAD.MOV.U32 R5, RZ, RZ, R19 ;  /* 0x000000ffff057224 */ /* 0x000fe200078e0013 */
[----:B------:R-:W-:Y:S01]  /*8410*/  MOV R0, 0xffffffff ;  /* 0xffffffff00007802 */ /* 0x000fe20000000f00 */
[----:B------:R-:W-:-:S07]  /*8420*/  IMAD.MOV.U32 R3, RZ, RZ, 0x1f ;  /* 0x0000001fff037424 */ /* 0x000fce00078e00ff */
[----:B01----:R-:W-:Y:S05]  /*8430*/  WARPSYNC.COLLECTIVE R0, `(.L_x_210) ;  /* 0x0000000000087348 */ /* 0x003fea0003c00000 */
[----:B------:R2:W3:Y:S02]  /*8440*/  SHFL.IDX P0, R32, R5, R2, R3 ;  /* 0x0000000205207389 */ /* 0x0004e40000000003 */
[----:B0123--:R-:W-:Y:S05]  /*8450*/  ENDCOLLECTIVE ;  /* 0x000000000000791b */ /* 0x00ffea0003800000 */
.L_x_210:
[----:B------:R-:W-:Y:S05]  /*8460*/  BSYNC B0 ;  /* 0x0000000000007941 */ /* 0x000fea0003800000 */
.L_x_209:
        /* <DEDUP_REMOVED lines=8> */
.L_x_211:
[----:B------:R-:W-:Y:S01]  /*84f0*/  MOV R6, R32 ;  /* 0x0000002000067202 */ /* 0x000fe20000000f00 */
[----:B------:R-:W-:Y:S06]  /*8500*/  BRA `(.L_x_212) ;  /* 0xffffff9800047947 */ /* 0x000fec000383ffff */
.L_x_21:
[----:B------:R-:W-:Y:S01]  /*8510*/  HFMA2 R2, -RZ, RZ, 0, 1.78813934326171875e-07 ;  /* 0x00000003ff027431 */ /* 0x000fe200000001ff */
[----:B------:R-:W-:Y:S01]  /*8520*/  BSSY B0, `(.L_x_213) ;  /* 0x0000007000007945 */ /* 0x000fe20003800000 */
[----:B------:R-:W-:Y:S01]  /*8530*/  IMAD.MOV.U32 R5, RZ, RZ, R19 ;  /* 0x000000ffff057224 */ /* 0x000fe200078e0013 */
[----:B------:R-:W-:Y:S01]  /*8540*/  MOV R0, 0xffffffff ;  /* 0xffffffff00007802 */ /* 0x000fe20000000f00 */
[----:B------:R-:W-:-:S07]  /*8550*/  IMAD.MOV.U32 R3, RZ, RZ, 0x1f ;  /* 0x0000001fff037424 */ /* 0x000fce00078e00ff */
[----:B012---:R-:W-:Y:S05]  /*8560*/  WARPSYNC.COLLECTIVE R0, `(.L_x_214) ;  /* 0x0000000000087348 */ /* 0x007fea0003c00000 */
[----:B------:R3:W4:Y:S02]  /*8570*/  SHFL.IDX P0, R32, R5, R2, R3 ;  /* 0x0000000205207389 */ /* 0x0007240000000003 */
[----:B01234-:R-:W-:Y:S05]  /*8580*/  ENDCOLLECTIVE ;  /* 0x000000000000791b */ /* 0x01ffea0003800000 */
.L_x_214:
[----:B------:R-:W-:Y:S05]  /*8590*/  BSYNC B0 ;  /* 0x0000000000007941 */ /* 0x000fea0003800000 */
.L_x_213:
        /* <DEDUP_REMOVED lines=8> */
.L_x_215:
[----:B------:R-:W-:Y:S01]  /*8620*/  MOV R6, R32 ;  /* 0x0000002000067202 */ /* 0x000fe20000000f00 */
[----:B------:R-:W-:Y:S06]  /*8630*/  BRA `(.L_x_216) ;  /* 0xffffff9800547947 */ /* 0x000fec000383ffff */
.L_x_25:
[----:B------:R-:W-:Y:S01]  /*8640*/  HFMA2 R2, -RZ, RZ, 0, 2.384185791015625e-07 ;  /* 0x00000004ff027431 */ /* 0x000fe200000001ff */
[----:B------:R-:W-:Y:S01]  /*8650*/  BSSY B0, `(.L_x_217) ;  /* 0x0000007000007945 */ /* 0x000fe20003800000 */
[----:B------:R-:W-:Y:S01]  /*8660*/  IMAD.MOV.U32 R5, RZ, RZ, R19 ;  /* 0x000000ffff057224 */ /* 0x000fe200078e0013 */
[----:B------:R-:W-:Y:S01]  /*8670*/  MOV R0, 0xffffffff ;  /* 0xffffffff00007802 */ /* 0x000fe20000000f00 */
[----:B------:R-:W-:-:S07]  /*8680*/  IMAD.MOV.U32 R3, RZ, RZ, 0x1f ;  /* 0x0000001fff037424 */ /* 0x000fce00078e00ff */
[----:B-123--:R-:W-:Y:S05]  /*8690*/  WARPSYNC.COLLECTIVE R0, `(.L_x_218) ;  /* 0x0000000000087348 */ /* 0x00efea0003c00000 */
[----:B------:R0:W4:Y:S02]  /*86a0*/  SHFL.IDX P0, R32, R5, R2, R3 ;  /* 0x0000000205207389 */ /* 0x0001240000000003 */
[----:B01234-:R-:W-:Y:S05]  /*86b0*/  ENDCOLLECTIVE ;  /* 0x000000000000791b */ /* 0x01ffea0003800000 */
.L_x_218:
[----:B------:R-:W-:Y:S05]  /*86c0*/  BSYNC B0 ;  /* 0x0000000000007941 */ /* 0x000fea0003800000 */
.L_x_217:
        /* <DEDUP_REMOVED lines=8> */
.L_x_219:
[----:B------:R-:W-:Y:S01]  /*8750*/  MOV R6, R32 ;  /* 0x0000002000067202 */ /* 0x000fe20000000f00 */
[----:B------:R-:W-:Y:S06]  /*8760*/  BRA `(.L_x_220) ;  /* 0xffffff9800a47947 */ /* 0x000fec000383ffff */
.L_x_29:
[----:B------:R-:W-:Y:S01]  /*8770*/  HFMA2 R2, -RZ, RZ, 0, 2.98023223876953125e-07 ;  /* 0x00000005ff027431 */ /* 0x000fe200000001ff */
[----:B------:R-:W-:Y:S01]  /*8780*/  BSSY B0, `(.L_x_221) ;  /* 0x0000007000007945 */ /* 0x000fe20003800000 */
[----:B------:R-:W-:Y:S01]  /*8790*/  IMAD.MOV.U32 R5, RZ, RZ, R19 ;  /* 0x000000ffff057224 */ /* 0x000fe200078e0013 */
[----:B------:R-:W-:Y:S01]  /*87a0*/  MOV R0, 0xffffffff ;  /* 0xffffffff00007802 */ /* 0x000fe20000000f00 */
[----:B------:R-:W-:-:S07]  /*87b0*/  IMAD.MOV.U32 R3, RZ, RZ, 0x1f ;  /* 0x0000001fff037424 */ /* 0x000fce00078e00ff */
[----:B-123--:R-:W-:Y:S05]  /*87c0*/  WARPSYNC.COLLECTIVE R0, `(.L_x_222) ;  /* 0x0000000000087348 */ /* 0x00efea0003c00000 */
[----:B------:R0:W4:Y:S02]  /*87d0*/  SHFL.IDX P0, R32, R5, R2, R3 ;  /* 0x0000000205207389 */ /* 0x0001240000000003 */
[----:B01234-:R-:W-:Y:S05]  /*87e0*/  ENDCOLLECTIVE ;  /* 0x000000000000791b */ /* 0x01ffea0003800000 */
.L_x_222:
[----:B------:R-:W-:Y:S05]  /*87f0*/  BSYNC B0 ;  /* 0x0000000000007941 */ /* 0x000fea0003800000 */
.L_x_221:
        /* <DEDUP_REMOVED lines=8> */
.L_x_223:
[----:B------:R-:W-:Y:S01]  /*8880*/  MOV R6, R32 ;  /* 0x0000002000067202 */ /* 0x000fe20000000f00 */
[----:B------:R-:W-:Y:S06]  /*8890*/  BRA `(.L_x_224) ;  /* 0xffffff9800f47947 */ /* 0x000fec000383ffff */
.L_x_33:
[----:B------:R-:W-:Y:S01]  /*88a0*/  HFMA2 R2, -RZ, RZ, 0, 3.5762786865234375e-07 ;  /* 0x00000006ff027431 */ /* 0x000fe200000001ff */
[----:B------:R-:W-:Y:S01]  /*88b0*/  BSSY B0, `(.L_x_225) ;  /* 0x0000007000007945 */ /* 0x000fe20003800000 */
[----:B------:R-:W-:Y:S01]  /*88c0*/  IMAD.MOV.U32 R5, RZ, RZ, R19 ;  /* 0x000000ffff057224 */ /* 0x000fe200078e0013 */
[----:B------:R-:W-:Y:S01]  /*88d0*/  MOV R0, 0xffffffff ;  /* 0xffffffff00007802 */ /* 0x000fe20000000f00 */
[----:B------:R-:W-:-:S07]  /*88e0*/  IMAD.MOV.U32 R3, RZ, RZ, 0x1f ;  /* 0x0000001fff037424 */ /* 0x000fce00078e00ff */
[----:B-123--:R-:W-:Y:S05]  /*88f0*/  WARPSYNC.COLLECTIVE R0, `(.L_x_226) ;  /* 0x0000000000087348 */ /* 0x00efea0003c00000 */
[----:B------:R0:W4:Y:S02]  /*8900*/  SHFL.IDX P0, R32, R5, R2, R3 ;  /* 0x0000000205207389 */ /* 0x0001240000000003 */
[----:B01234-:R-:W-:Y:S05]  /*8910*/  ENDCOLLECTIVE ;  /* 0x000000000000791b */ /* 0x01ffea0003800000 */
.L_x_226:
[----:B------:R-:W-:Y:S05]  /*8920*/  BSYNC B0 ;  /* 0x0000000000007941 */ /* 0x000fea0003800000 */
.L_x_225:
        /* <DEDUP_REMOVED lines=8> */
.L_x_227:
[----:B------:R-:W-:Y:S01]  /*89b0*/  MOV R6, R32 ;  /* 0x0000002000067202 */ /* 0x000fe20000000f00 */
[----:B------:R-:W-:Y:S06]  /*89c0*/  BRA `(.L_x_228) ;  /* 0xffffff9c00447947 */ /* 0x000fec000383ffff */
.L_x_37:
[----:B------:R-:W-:Y:S01]  /*89d0*/  HFMA2 R2, -RZ, RZ, 0, 4.17232513427734375e-07 ;  /* 0x00000007ff027431 */ /* 0x000fe200000001ff */
[----:B------:R-:W-:Y:S01]  /*89e0*/  BSSY B0, `(.L_x_229) ;  /* 0x0000007000007945 */ /* 0x000fe20003800000 */
[----:B------:R-:W-:Y:S01]  /*89f0*/  IMAD.MOV.U32 R5, RZ, RZ, R19 ;  /* 0x000000ffff057224 */ /* 0x000fe200078e0013 */
[----:B------:R-:W-:Y:S01]  /*8a00*/  MOV R0, 0xffffffff ;  /* 0xffffffff00007802 */ /* 0x000fe20000000f00 */
[----:B------:R-:W-:-:S07]  /*8a10*/  IMAD.MOV.U32 R3, RZ, RZ, 0x1f ;  /* 0x0000001fff037424 */ /* 0x000fce00078e00ff */
[----:B-123--:R-:W-:Y:S05]  /*8a20*/  WARPSYNC.COLLECTIVE R0, `(.L_x_230) ;  /* 0x0000000000087348 */ /* 0x00efea0003c00000 */
[----:B------:R0:W4:Y:S02]  /*8a30*/  SHFL.IDX P0, R32, R5, R2, R3 ;  /* 0x0000000205207389 */ /* 0x0001240000000003 */
[----:B01234-:R-:W-:Y:S05]  /*8a40*/  ENDCOLLECTIVE ;  /* 0x000000000000791b */ /* 0x01ffea0003800000 */
.L_x_230:
[----:B------:R-:W-:Y:S05]  /*8a50*/  BSYNC B0 ;  /* 0x0000000000007941 */ /* 0x000fea0003800000 */
.L_x_229:
        /* <DEDUP_REMOVED lines=8> */
.L_x_231:
[----:B------:R-:W-:Y:S01]  /*8ae0*/  MOV R6, R32 ;  /* 0x0000002000067202 */ /* 0x000fe20000000f00 */
[----:B------:R-:W-:Y:S06]  /*8af0*/  BRA `(.L_x_232) ;  /* 0xffffff9c00947947 */ /* 0x000fec000383ffff */
.L_x_41:
[----:B------:R-:W-:Y:S01]  /*8b00*/  HFMA2 R2, -RZ, RZ, 0, 4.76837158203125e-07 ;  /* 0x00000008ff027431 */ /* 0x000fe200000001ff */
[----:B------:R-:W-:Y:S01]  /*8b10*/  BSSY B0, `(.L_x_233) ;  /* 0x0000007000007945 */ /* 0x000fe20003800000 */
[----:B------:R-:W-:Y:S01]  /*8b20*/  IMAD.MOV.U32 R5, RZ, RZ, R19 ;  /* 0x000000ffff057224 */ /* 0x000fe200078e0013 */
[----:B------:R-:W-:Y:S01]  /*8b30*/  MOV R0, 0xffffffff ;  /* 0xffffffff00007802 */ /* 0x000fe20000000f00 */
[----:B------:R-:W-:-:S07]  /*8b40*/  IMAD.MOV.U32 R3, RZ, RZ, 0x1f ;  /* 0x0000001fff037424 */ /* 0x000fce00078e00ff */
[----:B-123--:R-:W-:Y:S05]  /*8b50*/  WARPSYNC.COLLECTIVE R0, `(.L_x_234) ;  /* 0x0000000000087348 */ /* 0x00efea0003c00000 */
[----:B------:R0:W4:Y:S02]  /*8b60*/  SHFL.IDX P0, R32, R5, R2, R3 ;  /* 0x0000000205207389 */ /* 0x0001240000000003 */
[----:B01234-:R-:W-:Y:S05]  /*8b70*/  ENDCOLLECTIVE ;  /* 0x000000000000791b */ /* 0x01ffea0003800000 */
.L_x_234:
[----:B------:R-:W-:Y:S05]  /*8b80*/  BSYNC B0 ;  /* 0x0000000000007941 */ /* 0x000fea0003800000 */
.L_x_233:
        /* <DEDUP_REMOVED lines=8> */
.L_x_235:
[----:B------:R-:W-:Y:S01]  /*8c10*/  MOV R6, R32 ;  /* 0x0000002000067202 */ /* 0x000fe20000000f00 */
[----:B------:R-:W-:Y:S06]  /*8c20*/  BRA `(.L_x_236) ;  /* 0xffffff9c00e47947 */ /* 0x000fec000383ffff */
.L_x_45:
[----:B------:R-:W-:Y:S01]  /*8c30*/  HFMA2 R2, -RZ, RZ, 0, 5.36441802978515625e-07 ;  /* 0x00000009ff027431 */ /* 0x000fe200000001ff */
[----:B------:R-:W-:Y:S01]  /*8c40*/  BSSY B0, `(.L_x_237) ;  /* 0x0000007000007945 */ /* 0x000fe20003800000 */
[----:B------:R-:W-:Y:S01]  /*8c50*/  IMAD.MOV.U32 R5, RZ, RZ, R19 ;  /* 0x000000ffff057224 */ /* 0x000fe200078e0013 */
[----:B------:R-:W-:Y:S01]  /*8c60*/  MOV R0, 0xffffffff ;  /* 0xffffffff00007802 */ /* 0x000fe20000000f00 */
[----:B------:R-:W-:-:S07]  /*8c70*/  IMAD.MOV.U32 R3, RZ, RZ, 0x1f ;  /* 0x0000001fff037424 */ /* 0x000fce00078e00ff */
[----:B-123--:R-:W-:Y:S05]  /*8c80*/  WARPSYNC.COLLECTIVE R0, `(.L_x_238) ;  /* 0x0000000000087348 */ /* 0x00efea0003c00000 */
[----:B------:R0:W4:Y:S02]  /*8c90*/  SHFL.IDX P0, R32, R5, R2, R3 ;  /* 0x0000000205207389 */ /* 0x0001240000000003 */
[----:B01234-:R-:W-:Y:S05]  /*8ca0*/  ENDCOLLECTIVE ;  /* 0x000000000000791b */ /* 0x01ffea0003800000 */
.L_x_238:
[----:B------:R-:W-:Y:S05]  /*8cb0*/  BSYNC B0 ;  /* 0x0000000000007941 */ /* 0x000fea0003800000 */
.L_x_237:
        /* <DEDUP_REMOVED lines=8> */
.L_x_239:
[----:B------:R-:W-:Y:S01]  /*8d40*/  MOV R6, R32 ;  /* 0x0000002000067202 */ /* 0x000fe20000000f00 */
[----:B------:R-:W-:Y:S06]  /*8d50*/  BRA `(.L_x_240) ;  /* 0xffffffa000347947 */ /* 0x000fec000383ffff */
.L_x_49:
[----:B------:R-:W-:Y:S01]  /*8d60*/  HFMA2 R2, -RZ, RZ, 0, 5.9604644775390625e-07 ;  /* 0x0000000aff027431 */ /* 0x000fe200000001ff */
[----:B------:R-:W-:Y:S01]  /*8d70*/  BSSY B0, `(.L_x_241) ;  /* 0x0000007000007945 */ /* 0x000fe20003800000 */
[----:B------:R-:W-:Y:S01]  /*8d80*/  IMAD.MOV.U32 R5, RZ, RZ, R19 ;  /* 0x000000ffff057224 */ /* 0x000fe200078e0013 */
[----:B------:R-:W-:Y:S01]  /*8d90*/  MOV R0, 0xffffffff ;  /* 0xffffffff00007802 */ /* 0x000fe20000000f00 */
[----:B------:R-:W-:-:S07]  /*8da0*/  IMAD.MOV.U32 R3, RZ, RZ, 0x1f ;  /* 0x0000001fff037424 */ /* 0x000fce00078e00ff */
[----:B-123--:R-:W-:Y:S05]  /*8db0*/  WARPSYNC.COLLECTIVE R0, `(.L_x_242) ;  /* 0x0000000000087348 */ /* 0x00efea0003c00000 */
[----:B------:R0:W4:Y:S02]  /*8dc0*/  SHFL.IDX P0, R32, R5, R2, R3 ;  /* 0x0000000205207389 */ /* 0x0001240000000003 */
[----:B01234-:R-:W-:Y:S05]  /*8dd0*/  ENDCOLLECTIVE ;  /* 0x000000000000791b */ /* 0x01ffea0003800000 */
.L_x_242:
[----:B------:R-:W-:Y:S05]  /*8de0*/  BSYNC B0 ;  /* 0x0000000000007941 */ /* 0x000fea0003800000 */
.L_x_241:
        /* <DEDUP_REMOVED lines=8> */
.L_x_243:
[----:B------:R-:W-:Y:S01]  /*8e70*/  MOV R6, R32 ;  /* 0x0000002000067202 */ /* 0x000fe20000000f00 */
[----:B------:R-:W-:Y:S06]  /*8e80*/  BRA `(.L_x_244) ;  /* 0xffffffa000847947 */ /* 0x000fec000383ffff */
.L_x_53:
[----:B------:R-:W-:Y:S01]  /*8e90*/  HFMA2 R2, -RZ, RZ, 0, 6.55651092529296875e-07 ;  /* 0x0000000bff027431 */ /* 0x000fe200000001ff */
[----:B------:R-:W-:Y:S01]  /*8ea0*/  BSSY B0, `(.L_x_245) ;  /* 0x0000007000007945 */ /* 0x000fe20003800000 */
[----:B------:R-:W-:Y:S01]  /*8eb0*/  IMAD.MOV.U32 R5, RZ, RZ, R19 ;  /* 0x000000ffff057224 */ /* 0x000fe200078e0013 */
[----:B------:R-:W-:Y:S01]  /*8ec0*/  MOV R0, 0xffffffff ;  /* 0xffffffff00007802 */ /* 0x000fe20000000f00 */
[----:B------:R-:W-:-:S07]  /*8ed0*/  IMAD.MOV.U32 R3, RZ, RZ, 0x1f ;  /* 0x0000001fff037424 */ /* 0x000fce00078e00ff */
[----:B-123--:R-:W-:Y:S05]  /*8ee0*/  WARPSYNC.COLLECTIVE R0, `(.L_x_246) ;  /* 0x0000000000087348 */ /* 0x00efea0003c00000 */
[----:B------:R0:W4:Y:S02]  /*8ef0*/  SHFL.IDX P0, R32, R5, R2, R3 ;  /* 0x0000000205207389 */ /* 0x0001240000000003 */
[----:B01234-:R-:W-:Y:S05]  /*8f00*/  ENDCOLLECTIVE ;  /* 0x000000000000791b */ /* 0x01ffea0003800000 */
.L_x_246:
[----:B------:R-:W-:Y:S05]  /*8f10*/  BSYNC B0 ;  /* 0x0000000000007941 */ /* 0x000fea0003800000 */
.L_x_245:
        /* <DEDUP_REMOVED lines=8> */
.L_x_247:
[----:B------:R-:W-:Y:S01]  /*8fa0*/  MOV R6, R32 ;  /* 0x0000002000067202 */ /* 0x000fe20000000f00 */
[----:B------:R-:W-:Y:S06]  /*8fb0*/  BRA `(.L_x_248) ;  /* 0xffffffa000d47947 */ /* 0x000fec000383ffff */
.L_x_57:
[----:B------:R-:W-:Y:S01]  /*8fc0*/  HFMA2 R2, -RZ, RZ, 0, 7.152557373046875e-07 ;  /* 0x0000000cff027431 */ /* 0x000fe200000001ff */
[----:B------:R-:W-:Y:S01]  /*8fd0*/  BSSY B0, `(.L_x_249) ;  /* 0x0000007000007945 */ /* 0x000fe20003800000 */
[----:B------:R-:W-:Y:S01]  /*8fe0*/  IMAD.MOV.U32 R5, RZ, RZ, R19 ;  /* 0x000000ffff057224 */ /* 0x000fe200078e0013 */
[----:B------:R-:W-:Y:S01]  /*8ff0*/  MOV R0, 0xffffffff ;  /* 0xffffffff00007802 */ /* 0x000fe20000000f00 */
[----:B------:R-:W-:-:S07]  /*9000*/  IMAD.MOV.U32 R3, RZ, RZ, 0x1f ;  /* 0x0000001fff037424 */ /* 0x000fce00078e00ff */
[----:B-123--:R-:W-:Y:S05]  /*9010*/  WARPSYNC.COLLECTIVE R0, `(.L_x_250) ;  /* 0x0000000000087348 */ /* 0x00efea0003c00000 */
[----:B------:R0:W4:Y:S02]  /*9020*/  SHFL.IDX P0, R32, R5, R2, R3 ;  /* 0x0000000205207389 */ /* 0x0001240000000003 */
[----:B01234-:R-:W-:Y:S05]  /*9030*/  ENDCOLLECTIVE ;  /* 0x000000000000791b */ /* 0x01ffea0003800000 */
.L_x_250:
[----:B------:R-:W-:Y:S05]  /*9040*/  BSYNC B0 ;  /* 0x0000000000007941 */ /* 0x000fea0003800000 */
.L_x_249:
        /* <DEDUP_REMOVED lines=8> */
.L_x_251:
[----:B------:R-:W-:Y:S01]  /*90d0*/  MOV R6, R32 ;  /* 0x0000002000067202 */ /* 0x000fe20000000f00 */
[----:B------:R-:W-:Y:S06]  /*90e0*/  BRA `(.L_x_252) ;  /* 0xffffffa400247947 */ /* 0x000fec000383ffff */
.L_x_61:
[----:B------:R-:W-:Y:S01]  /*90f0*/  HFMA2 R2, -RZ, RZ, 0, 7.74860382080078125e-07 ;  /* 0x0000000dff027431 */ /* 0x000fe200000001ff */
[----:B------:R-:W-:Y:S01]  /*9100*/  BSSY B0, `(.L_x_253) ;  /* 0x0000007000007945 */ /* 0x000fe20003800000 */
[----:B------:R-:W-:Y:S01]  /*9110*/  IMAD.MOV.U32 R5, RZ, RZ, R19 ;  /* 0x000000ffff057224 */ /* 0x000fe200078e0013 */
[----:B------:R-:W-:Y:S01]  /*9120*/  MOV R0, 0xffffffff ;  /* 0xffffffff00007802 */ /* 0x000fe20000000f00 */
[----:B------:R-:W-:-:S07]  /*9130*/  IMAD.MOV.U32 R3, RZ, RZ, 0x1f ;  /* 0x0000001fff037424 */ /* 0x000fce00078e00ff */
[----:B-123--:R-:W-:Y:S05]  /*9140*/  WARPSYNC.COLLECTIVE R0, `(.L_x_254) ;  /* 0x0000000000087348 */ /* 0x00efea0003c00000 */
[----:B------:R0:W4:Y:S02]  /*9150*/  SHFL.IDX P0, R32, R5, R2, R3 ;  /* 0x0000000205207389 */ /* 0x0001240000000003 */
[----:B01234-:R-:W-:Y:S05]  /*9160*/  ENDCOLLECTIVE ;  /* 0x000000000000791b */ /* 0x01ffea0003800000 */
.L_x_254:
[----:B------:R-:W-:Y:S05]  /*9170*/  BSYNC B0 ;  /* 0x0000000000007941 */ /* 0x000fea0003800000 */
.L_x_253:
        /* <DEDUP_REMOVED lines=8> */
.L_x_255:
[----:B------:R-:W-:Y:S01]  /*9200*/  MOV R6, R32 ;  /* 0x0000002000067202 */ /* 0x000fe20000000f00 */
[----:B------:R-:W-:Y:S06]  /*9210*/  BRA `(.L_x_256) ;  /* 0xffffffa400747947 */ /* 0x000fec000383ffff */
.L_x_65:
[----:B------:R-:W-:Y:S01]  /*9220*/  HFMA2 R2, -RZ, RZ, 0, 8.3446502685546875e-07 ;  /* 0x0000000eff027431 */ /* 0x000fe200000001ff */
[----:B------:R-:W-:Y:S01]  /*9230*/  BSSY B0, `(.L_x_257) ;  /* 0x0000007000007945 */ /* 0x000fe20003800000 */
[----:B------:R-:W-:Y:S01]  /*9240*/  IMAD.MOV.U32 R5, RZ, RZ, R19 ;  /* 0x000000ffff057224 */ /* 0x000fe200078e0013 */
[----:B------:R-:W-:Y:S01]  /*9250*/  MOV R0, 0xffffffff ;  /* 0xffffffff00007802 */ /* 0x000fe20000000f00 */
[----:B------:R-:W-:-:S07]  /*9260*/  IMAD.MOV.U32 R3, RZ, RZ, 0x1f ;  /* 0x0000001fff037424 */ /* 0x000fce00078e00ff */
[----:B-123--:R-:W-:Y:S05]  /*9270*/  WARPSYNC.COLLECTIVE R0, `(.L_x_258) ;  /* 0x0000000000087348 */ /* 0x00efea0003c00000 */
[----:B------:R0:W4:Y:S02]  /*9280*/  SHFL.IDX P0, R32, R5, R2, R3 ;  /* 0x0000000205207389 */ /* 0x0001240000000003 */
[----:B01234-:R-:W-:Y:S05]  /*9290*/  ENDCOLLECTIVE ;  /* 0x000000000000791b */ /* 0x01ffea0003800000 */
.L_x_258:
[----:B------:R-:W-:Y:S05]  /*92a0*/  BSYNC B0 ;  /* 0x0000000000007941 */ /* 0x000fea0003800000 */
.L_x_257:
        /* <DEDUP_REMOVED lines=8> */
.L_x_259:
[----:B------:R-:W-:Y:S01]  /*9330*/  MOV R6, R32 ;  /* 0x0000002000067202 */ /* 0x000fe20000000f00 */
[----:B------:R-:W-:Y:S06]  /*9340*/  BRA `(.L_x_260) ;  /* 0xffffffa400c47947 */ /* 0x000fec000383ffff */
.L_x_69:
[----:B------:R-:W-:Y:S01]  /*9350*/  HFMA2 R2, -RZ, RZ, 0, 8.94069671630859375e-07 ;  /* 0x0000000fff027431 */ /* 0x000fe200000001ff */
[----:B------:R-:W-:Y:S01]  /*9360*/  BSSY B0, `(.L_x_261) ;  /* 0x0000007000007945 */ /* 0x000fe20003800000 */
[----:B------:R-:W-:Y:S01]  /*9370*/  IMAD.MOV.U32 R5, RZ, RZ, R19 ;  /* 0x000000ffff057224 */ /* 0x000fe200078e0013 */
[----:B------:R-:W-:Y:S01]  /*9380*/  MOV R0, 0xffffffff ;  /* 0xffffffff00007802 */ /* 0x000fe20000000f00 */
[----:B------:R-:W-:-:S07]  /*9390*/  IMAD.MOV.U32 R3, RZ, RZ, 0x1f ;  /* 0x0000001fff037424 */ /* 0x000fce00078e00ff */
[----:B-123--:R-:W-:Y:S05]  /*93a0*/  WARPSYNC.COLLECTIVE R0, `(.L_x_262) ;  /* 0x0000000000087348 */ /* 0x00efea0003c00000 */
[----:B------:R0:W4:Y:S02]  /*93b0*/  SHFL.IDX P0, R32, R5, R2, R3 ;  /* 0x0000000205207389 */ /* 0x0001240000000003 */
[----:B01234-:R-:W-:Y:S05]  /*93c0*/  ENDCOLLECTIVE ;  /* 0x000000000000791b */ /* 0x01ffea0003800000 */
.L_x_262:
[----:B------:R-:W-:Y:S05]  /*93d0*/  BSYNC B0 ;  /* 0x0000000000007941 */ /* 0x000fea0003800000 */
.L_x_261:
        /* <DEDUP_REMOVED lines=8> */
.L_x_263:
[----:B------:R-:W-:Y:S01]  /*9460*/  MOV R6, R32 ;  /* 0x0000002000067202 */ /* 0x000fe20000000f00 */
[----:B------:R-:W-:Y:S06]  /*9470*/  BRA `(.L_x_264) ;  /* 0xffffffa800147947 */ /* 0x000fec000383ffff */
.L_x_73:
[----:B------:R-:W-:Y:S01]  /*9480*/  HFMA2 R2, -RZ, RZ, 0, 9.5367431640625e-07 ;  /* 0x00000010ff027431 */ /* 0x000fe200000001ff */
[----:B------:R-:W-:Y:S01]  /*9490*/  BSSY B0, `(.L_x_265) ;  /* 0x0000007000007945 */ /* 0x000fe20003800000 */
[----:B------:R-:W-:Y:S01]  /*94a0*/  IMAD.MOV.U32 R5, RZ, RZ, R19 ;  /* 0x000000ffff057224 */ /* 0x000fe200078e0013 */
[----:B------:R-:W-:Y:S01]  /*94b0*/  MOV R0, 0xffffffff ;  /* 0xffffffff00007802 */ /* 0x000fe20000000f00 */
[----:B------:R-:W-:-:S07]  /*94c0*/  IMAD.MOV.U32 R3, RZ, RZ, 0x1f ;  /* 0x0000001fff037424 */ /* 0x000fce00078e00ff */
[----:B-123--:R-:W-:Y:S05]  /*94d0*/  WARPSYNC.COLLECTIVE R0, `(.L_x_266) ;  /* 0x0000000000087348 */ /* 0x00efea0003c00000 */
[----:B------:R0:W4:Y:S02]  /*94e0*/  SHFL.IDX P0, R32, R5, R2, R3 ;  /* 0x0000000205207389 */ /* 0x0001240000000003 */
[----:B01234-:R-:W-:Y:S05]  /*94f0*/  ENDCOLLECTIVE ;  /* 0x000000000000791b */ /* 0x01ffea0003800000 */
.L_x_266:
[----:B------:R-:W-:Y:S05]  /*9500*/  BSYNC B0 ;  /* 0x0000000000007941 */ /* 0x000fea0003800000 */
.L_x_265:
        /* <DEDUP_REMOVED lines=8> */
.L_x_267:
[----:B------:R-:W-:Y:S01]  /*9590*/  MOV R6, R32 ;  /* 0x0000002000067202 */ /* 0x000fe20000000f00 */
[----:B------:R-:W-:Y:S06]  /*95a0*/  BRA `(.L_x_268) ;  /* 0xffffffa800647947 */ /* 0x000fec000383ffff */
.L_x_77:
[----:B------:R-:W-:Y:S01]  /*95b0*/  HFMA2 R2, -RZ, RZ, 0, 1.013278961181640625e-06 ;  /* 0x00000011ff027431 */ /* 0x000fe200000001ff */
[----:B------:R-:W-:Y:S01]  /*95c0*/  BSSY B0, `(.L_x_269) ;  /* 0x0000007000007945 */ /* 0x000fe20003800000 */
[----:B------:R-:W-:Y:S01]  /*95d0*/  IMAD.MOV.U32 R5, RZ, RZ, R19 ;  /* 0x000000ffff057224 */ /* 0x000fe200078e0013 */
[----:B------:R-:W-:Y:S01]  /*95e0*/  MOV R0, 0xffffffff ;  /* 0xffffffff00007802 */ /* 0x000fe20000000f00 */
[----:B------:R-:W-:-:S07]  /*95f0*/  IMAD.MOV.U32 R3, RZ, RZ, 0x1f ;  /* 0x0000001fff037424 */ /* 0x000fce00078e00ff */
[----:B-123--:R-:W-:Y:S05]  /*9600*/  WARPSYNC.COLLECTIVE R0, `(.L_x_270) ;  /* 0x0000000000087348 */ /* 0x00efea0003c00000 */
[----:B------:R0:W4:Y:S02]  /*9610*/  SHFL.IDX P0, R32, R5, R2, R3 ;  /* 0x0000000205207389 */ /* 0x0001240000000003 */
[----:B01234-:R-:W-:Y:S05]  /*9620*/  ENDCOLLECTIVE ;  /* 0x000000000000791b */ /* 0x01ffea0003800000 */
.L_x_270:
[----:B------:R-:W-:Y:S05]  /*9630*/  BSYNC B0 ;  /* 0x0000000000007941 */ /* 0x000fea0003800000 */
.L_x_269:
        /* <DEDUP_REMOVED lines=8> */
.L_x_271:
[----:B------:R-:W-:Y:S01]  /*96c0*/  MOV R6, R32 ;  /* 0x0000002000067202 */ /* 0x000fe20000000f00 */
[----:B------:R-:W-:Y:S06]  /*96d0*/  BRA `(.L_x_272) ;  /* 0xffffffa800b47947 */ /* 0x000fec000383ffff */
.L_x_81:
[----:B------:R-:W-:Y:S01]  /*96e0*/  HFMA2 R2, -RZ, RZ, 0, 1.07288360595703125e-06 ;  /* 0x00000012ff027431 */ /* 0x000fe200000001ff */
[----:B------:R-:W-:Y:S01]  /*96f0*/  BSSY B0, `(.L_x_273) ;  /* 0x0000007000007945 */ /* 0x000fe20003800000 */
[----:B------:R-:W-:Y:S01]  /*9700*/  IMAD.MOV.U32 R5, RZ, RZ, R19 ;  /* 0x000000ffff057224 */ /* 0x000fe200078e0013 */
[----:B------:R-:W-:Y:S01]  /*9710*/  MOV R0, 0xffffffff ;  /* 0xffffffff00007802 */ /* 0x000fe20000000f00 */
[----:B------:R-:W-:-:S07]  /*9720*/  IMAD.MOV.U32 R3, RZ, RZ, 0x1f ;  /* 0x0000001fff037424 */ /* 0x000fce00078e00ff */
[----:B-123--:R-:W-:Y:S05]  /*9730*/  WARPSYNC.COLLECTIVE R0, `(.L_x_274) ;  /* 0x0000000000087348 */ /* 0x00efea0003c00000 */
[----:B------:R0:W4:Y:S02]  /*9740*/  SHFL.IDX P0, R32, R5, R2, R3 ;  /* 0x0000000205207389 */ /* 0x0001240000000003 */
[----:B01234-:R-:W-:Y:S05]  /*9750*/  ENDCOLLECTIVE ;  /* 0x000000000000791b */ /* 0x01ffea0003800000 */
.L_x_274:
[----:B------:R-:W-:Y:S05]  /*9760*/  BSYNC B0 ;  /* 0x0000000000007941 */ /* 0x000fea0003800000 */
.L_x_273:
        /* <DEDUP_REMOVED lines=8> */
.L_x_275:
[----:B------:R-:W-:Y:S01]  /*97f0*/  MOV R6, R32 ;  /* 0x0000002000067202 */ /* 0x000fe20000000f00 */
[----:B------:R-:W-:Y:S06]  /*9800*/  BRA `(.L_x_276) ;  /* 0xffffffac00047947 */ /* 0x000fec000383ffff */
.L_x_85:
[----:B------:R-:W-:Y:S01]  /*9810*/  HFMA2 R2, -RZ, RZ, 0, 1.132488250732421875e-06 ;  /* 0x00000013ff027431 */ /* 0x000fe200000001ff */
[----:B------:R-:W-:Y:S01]  /*9820*/  BSSY B0, `(.L_x_277) ;  /* 0x0000007000007945 */ /* 0x000fe20003800000 */
[----:B------:R-:W-:Y:S01]  /*9830*/  IMAD.MOV.U32 R5, RZ, RZ, R19 ;  /* 0x000000ffff057224 */ /* 0x000fe200078e0013 */
[----:B------:R-:W-:Y:S01]  /*9840*/  MOV R0, 0xffffffff ;  /* 0xffffffff00007802 */ /* 0x000fe20000000f00 */
[----:B------:R-:W-:-:S07]  /*9850*/  IMAD.MOV.U32 R3, RZ, RZ, 0x1f ;  /* 0x0000001fff037424 */ /* 0x000fce00078e00ff */
[----:B-123--:R-:W-:Y:S05]  /*9860*/  WARPSYNC.COLLECTIVE R0, `(.L_x_278) ;  /* 0x0000000000087348 */ /* 0x00efea0003c00000 */
[----:B------:R0:W4:Y:S02]  /*9870*/  SHFL.IDX P0, R32, R5, R2, R3 ;  /* 0x0000000205207389 */ /* 0x0001240000000003 */
[----:B01234-:R-:W-:Y:S05]  /*9880*/  ENDCOLLECTIVE ;  /* 0x000000000000791b */ /* 0x01ffea0003800000 */
.L_x_278:
[----:B------:R-:W-:Y:S05]  /*9890*/  BSYNC B0 ;  /* 0x0000000000007941 */ /* 0x000fea0003800000 */
.L_x_277:
        /* <DEDUP_REMOVED lines=8> */
.L_x_279:
[----:B------:R-:W-:Y:S01]  /*9920*/  MOV R6, R32 ;  /* 0x0000002000067202 */ /* 0x000fe20000000f00 */
[----:B------:R-:W-:Y:S06]  /*9930*/  BRA `(.L_x_280) ;  /* 0xffffffac00547947 */ /* 0x000fec000383ffff */
.L_x_89:
[----:B------:R-:W-:Y:S01]  /*9940*/  HFMA2 R2, -RZ, RZ, 0, 1.1920928955078125e-06 ;  /* 0x00000014ff027431 */ /* 0x000fe200000001ff */
[----:B------:R-:W-:Y:S01]  /*9950*/  BSSY B0, `(.L_x_281) ;  /* 0x0000007000007945 */ /* 0x000fe20003800000 */
[----:B------:R-:W-:Y:S01]  /*9960*/  IMAD.MOV.U32 R5, RZ, RZ, R19 ;  /* 0x000000ffff057224 */ /* 0x000fe200078e0013 */
[----:B------:R-:W-:Y:S01]  /*9970*/  MOV R0, 0xffffffff ;  /* 0xffffffff00007802 */ /* 0x000fe20000000f00 */
[----:B------:R-:W-:-:S07]  /*9980*/  IMAD.MOV.U32 R3, RZ, RZ, 0x1f ;  /* 0x0000001fff037424 */ /* 0x000fce00078e00ff */
[----:B-123--:R-:W-:Y:S05]  /*9990*/  WARPSYNC.COLLECTIVE R0, `(.L_x_282) ;  /* 0x0000000000087348 */ /* 0x00efea0003c00000 */
[----:B------:R0:W4:Y:S02]  /*99a0*/  SHFL.IDX P0, R32, R5, R2, R3 ;  /* 0x0000000205207389 */ /* 0x0001240000000003 */
[----:B01234-:R-:W-:Y:S05]  /*99b0*/  ENDCOLLECTIVE ;  /* 0x000000000000791b */ /* 0x01ffea0003800000 */
.L_x_282:
[----:B------:R-:W-:Y:S05]  /*99c0*/  BSYNC B0 ;  /* 0x0000000000007941 */ /* 0x000fea0003800000 */
.L_x_281:
        /* <DEDUP_REMOVED lines=8> */
.L_x_283:
[----:B------:R-:W-:Y:S01]  /*9a50*/  MOV R6, R32 ;  /* 0x0000002000067202 */ /* 0x000fe20000000f00 */
[----:B------:R-:W-:Y:S06]  /*9a60*/  BRA `(.L_x_284) ;  /* 0xffffffac00a47947 */ /* 0x000fec000383ffff */
.L_x_93:
[----:B------:R-:W-:Y:S01]  /*9a70*/  HFMA2 R2, -RZ, RZ, 0, 1.251697540283203125e-06 ;  /* 0x00000015ff027431 */ /* 0x000fe200000001ff */
[----:B------:R-:W-:Y:S01]  /*9a80*/  BSSY B0, `(.L_x_285) ;  /* 0x0000007000007945 */ /* 0x000fe20003800000 */
[----:B------:R-:W-:Y:S01]  /*9a90*/  IMAD.MOV.U32 R5, RZ, RZ, R19 ;  /* 0x000000ffff057224 */ /* 0x000fe200078e0013 */
[----:B------:R-:W-:Y:S01]  /*9aa0*/  MOV R0, 0xffffffff ;  /* 0xffffffff00007802 */ /* 0x000fe20000000f00 */
[----:B------:R-:W-:-:S07]  /*9ab0*/  IMAD.MOV.U32 R3, RZ, RZ, 0x1f ;  /* 0x0000001fff037424 */ /* 0x000fce00078e00ff */
[----:B-123--:R-:W-:Y:S05]  /*9ac0*/  WARPSYNC.COLLECTIVE R0, `(.L_x_286) ;  /* 0x0000000000087348 */ /* 0x00efea0003c00000 */
[----:B------:R0:W4:Y:S02]  /*9ad0*/  SHFL.IDX P0, R32, R5, R2, R3 ;  /* 0x0000000205207389 */ /* 0x0001240000000003 */
[----:B01234-:R-:W-:Y:S05]  /*9ae0*/  ENDCOLLECTIVE ;  /* 0x000000000000791b */ /* 0x01ffea0003800000 */
.L_x_286:
[----:B------:R-:W-:Y:S05]  /*9af0*/  BSYNC B0 ;  /* 0x0000000000007941 */ /* 0x000fea0003800000 */
.L_x_285:
        /* <DEDUP_REMOVED lines=8> */
.L_x_287:
[----:B------:R-:W-:Y:S01]  /*9b80*/  MOV R6, R32 ;  /* 0x0000002000067202 */ /* 0x000fe20000000f00 */
[----:B------:R-:W-:Y:S06]  /*9b90*/  BRA `(.L_x_288) ;  /* 0xffffffac00f47947 */ /* 0x000fec000383ffff */
.L_x_97:
[----:B------:R-:W-:Y:S01]  /*9ba0*/  HFMA2 R2, -RZ, RZ, 0, 1.31130218505859375e-06 ;  /* 0x00000016ff027431 */ /* 0x000fe200000001ff */
[----:B------:R-:W-:Y:S01]  /*9bb0*/  BSSY B0, `(.L_x_289) ;  /* 0x0000007000007945 */ /* 0x000fe20003800000 */
[----:B------:R-:W-:Y:S01]  /*9bc0*/  IMAD.MOV.U32 R5, RZ, RZ, R19 ;  /* 0x000000ffff057224 */ /* 0x000fe200078e0013 */
[----:B------:R-:W-:Y:S01]  /*9bd0*/  MOV R0, 0xffffffff ;  /* 0xffffffff00007802 */ /* 0x000fe20000000f00 */
[----:B------:R-:W-:-:S07]  /*9be0*/  IMAD.MOV.U32 R3, RZ, RZ, 0x1f ;  /* 0x0000001fff037424 */ /* 0x000fce00078e00ff */
[----:B-123--:R-:W-:Y:S05]  /*9bf0*/  WARPSYNC.COLLECTIVE R0, `(.L_x_290) ;  /* 0x0000000000087348 */ /* 0x00efea0003c00000 */
[----:B------:R0:W4:Y:S02]  /*9c00*/  SHFL.IDX P0, R32, R5, R2, R3 ;  /* 0x0000000205207389 */ /* 0x0001240000000003 */
[----:B01234-:R-:W-:Y:S05]  /*9c10*/  ENDCOLLECTIVE ;  /* 0x000000000000791b */ /* 0x01ffea0003800000 */
.L_x_290:
[----:B------:R-:W-:Y:S05]  /*9c20*/  BSYNC B0 ;  /* 0x0000000000007941 */ /* 0x000fea0003800000 */
.L_x_289:
        /* <DEDUP_REMOVED lines=8> */
.L_x_291:
[----:B------:R-:W-:Y:S01]  /*9cb0*/  MOV R6, R32 ;  /* 0x0000002000067202 */ /* 0x000fe20000000f00 */
[----:B------:R-:W-:Y:S06]  /*9cc0*/  BRA `(.L_x_292) ;  /* 0xffffffb000447947 */ /* 0x000fec000383ffff */
.L_x_101:
[----:B------:R-:W-:Y:S01]  /*9cd0*/  HFMA2 R2, -RZ, RZ, 0, 1.370906829833984375e-06 ;  /* 0x00000017ff027431 */ /* 0x000fe200000001ff */
[----:B------:R-:W-:Y:S01]  /*9ce0*/  BSSY B0, `(.L_x_293) ;  /* 0x0000007000007945 */ /* 0x000fe20003800000 */
[----:B------:R-:W-:Y:S01]  /*9cf0*/  IMAD.MOV.U32 R5, RZ, RZ, R19 ;  /* 0x000000ffff057224 */ /* 0x000fe200078e0013 */
[----:B------:R-:W-:Y:S01]  /*9d00*/  MOV R0, 0xffffffff ;  /* 0xffffffff00007802 */ /* 0x000fe20000000f00 */
[----:B------:R-:W-:-:S07]  /*9d10*/  IMAD.MOV.U32 R3, RZ, RZ, 0x1f ;  /* 0x0000001fff037424 */ /* 0x000fce00078e00ff */
[----:B-123--:R-:W-:Y:S05]  /*9d20*/  WARPSYNC.COLLECTIVE R0, `(.L_x_294) ;  /* 0x0000000000087348 */ /* 0x00efea0003c00000 */
[----:B------:R0:W4:Y:S02]  /*9d30*/  SHFL.IDX P0, R32, R5, R2, R3 ;  /* 0x0000000205207389 */ /* 0x0001240000000003 */
[----:B01234-:R-:W-:Y:S05]  /*9d40*/  ENDCOLLECTIVE ;  /* 0x000000000000791b */ /* 0x01ffea0003800000 */
.L_x_294:
[----:B------:R-:W-:Y:S05]  /*9d50*/  BSYNC B0 ;  /* 0x0000000000007941 */ /* 0x000fea0003800000 */
.L_x_293:
        /* <DEDUP_REMOVED lines=8> */
.L_x_295:
[----:B------:R-:W-:Y:S01]  /*9de0*/  MOV R6, R32 ;  /* 0x0000002000067202 */ /* 0x000fe20000000f00 */
[----:B------:R-:W-:Y:S06]  /*9df0*/  BRA `(.L_x_296) ;  /* 0xffffffb000947947 */ /* 0x000fec000383ffff */
.L_x_105:
[----:B------:R-:W-:Y:S01]  /*9e00*/  HFMA2 R2, -RZ, RZ, 0, 1.430511474609375e-06 ;  /* 0x00000018ff027431 */ /* 0x000fe200000001ff */
[----:B------:R-:W-:Y:S01]  /*9e10*/  BSSY B0, `(.L_x_297) ;  /* 0x0000007000007945 */ /* 0x000fe20003800000 */
[----:B------:R-:W-:Y:S01]  /*9e20*/  IMAD.MOV.U32 R5, RZ, RZ, R19 ;  /* 0x000000ffff057224 */ /* 0x000fe200078e0013 */
[----:B------:R-:W-:Y:S01]  /*9e30*/  MOV R0, 0xffffffff ;  /* 0xffffffff00007802 */ /* 0x000fe20000000f00 */
[----:B------:R-:W-:-:S07]  /*9e40*/  IMAD.MOV.U32 R3, RZ, RZ, 0x1f ;  /* 0x0000001fff037424 */ /* 0x000fce00078e00ff */
[----:B-123--:R-:W-:Y:S05]  /*9e50*/  WARPSYNC.COLLECTIVE R0, `(.L_x_298) ;  /* 0x0000000000087348 */ /* 0x00efea0003c00000 */
[----:B------:R0:W4:Y:S02]  /*9e60*/  SHFL.IDX P0, R32, R5, R2, R3 ;  /* 0x0000000205207389 */ /* 0x0001240000000003 */
[----:B01234-:R-:W-:Y:S05]  /*9e70*/  ENDCOLLECTIVE ;  /* 0x000000000000791b */ /* 0x01ffea0003800000 */
.L_x_298:
[----:B------:R-:W-:Y:S05]  /*9e80*/  BSYNC B0 ;  /* 0x0000000000007941 */ /* 0x000fea0003800000 */
.L_x_297:
        /* <DEDUP_REMOVED lines=8> */
.L_x_299:
[----:B------:R-:W-:Y:S01]  /*9f10*/  MOV R6, R32 ;  /* 0x0000002000067202 */ /* 0x000fe20000000f00 */
[----:B------:R-:W-:Y:S06]  /*9f20*/  BRA `(.L_x_300) ;  /* 0xffffffb000e47947 */ /* 0x000fec000383ffff */
.L_x_109:
[----:B------:R-:W-:Y:S01]  /*9f30*/  HFMA2 R2, -RZ, RZ, 0, 1.490116119384765625e-06 ;  /* 0x00000019ff027431 */ /* 0x000fe200000001ff */
[----:B------:R-:W-:Y:S01]  /*9f40*/  BSSY B0, `(.L_x_301) ;  /* 0x0000007000007945 */ /* 0x000fe20003800000 */
[----:B------:R-:W-:Y:S01]  /*9f50*/  IMAD.MOV.U32 R5, RZ, RZ, R19 ;  /* 0x000000ffff057224 */ /* 0x000fe200078e0013 */
[----:B------:R-:W-:Y:S01]  /*9f60*/  MOV R0, 0xffffffff ;  /* 0xffffffff00007802 */ /* 0x000fe20000000f00 */
[----:B------:R-:W-:-:S07]  /*9f70*/  IMAD.MOV.U32 R3, RZ, RZ, 0x1f ;  /* 0x0000001fff037424 */ /* 0x000fce00078e00ff */
[----:B-123--:R-:W-:Y:S05]  /*9f80*/  WARPSYNC.COLLECTIVE R0, `(.L_x_302) ;  /* 0x0000000000087348 */ /* 0x00efea0003c00000 */
[----:B------:R0:W4:Y:S02]  /*9f90*/  SHFL.IDX P0, R32, R5, R2, R3 ;  /* 0x0000000205207389 */ /* 0x0001240000000003 */
[----:B01234-:R-:W-:Y:S05]  /*9fa0*/  ENDCOLLECTIVE ;  /* 0x000000000000791b */ /* 0x01ffea0003800000 */
.L_x_302:
[----:B------:R-:W-:Y:S05]  /*9fb0*/  BSYNC B0 ;  /* 0x0000000000007941 */ /* 0x000fea0003800000 */
.L_x_301:
        /* <DEDUP_REMOVED lines=8> */
.L_x_303:
[----:B------:R-:W-:Y:S01]  /*a040*/  MOV R6, R32 ;  /* 0x0000002000067202 */ /* 0x000fe20000000f00 */
[----:B------:R-:W-:Y:S06]  /*a050*/  BRA `(.L_x_304) ;  /* 0xffffffb400347947 */ /* 0x000fec000383ffff */
.L_x_113:
[----:B------:R-:W-:Y:S01]  /*a060*/  HFMA2 R2, -RZ, RZ, 0, 1.54972076416015625e-06 ;  /* 0x0000001aff027431 */ /* 0x000fe200000001ff */
[----:B------:R-:W-:Y:S01]  /*a070*/  BSSY B0, `(.L_x_305) ;  /* 0x0000007000007945 */ /* 0x000fe20003800000 */
[----:B------:R-:W-:Y:S01]  /*a080*/  IMAD.MOV.U32 R5, RZ, RZ, R19 ;  /* 0x000000ffff057224 */ /* 0x000fe200078e0013 */
[----:B------:R-:W-:Y:S01]  /*a090*/  MOV R0, 0xffffffff ;  /* 0xffffffff00007802 */ /* 0x000fe20000000f00 */
[----:B------:R-:W-:-:S07]  /*a0a0*/  IMAD.MOV.U32 R3, RZ, RZ, 0x1f ;  /* 0x0000001fff037424 */ /* 0x000fce00078e00ff */
[----:B-123--:R-:W-:Y:S05]  /*a0b0*/  WARPSYNC.COLLECTIVE R0, `(.L_x_306) ;  /* 0x0000000000087348 */ /* 0x00efea0003c00000 */
[----:B------:R0:W4:Y:S02]  /*a0c0*/  SHFL.IDX P0, R32, R5, R2, R3 ;  /* 0x0000000205207389 */ /* 0x0001240000000003 */
[----:B01234-:R-:W-:Y:S05]  /*a0d0*/  ENDCOLLECTIVE ;  /* 0x000000000000791b */ /* 0x01ffea0003800000 */
.L_x_306:
[----:B------:R-:W-:Y:S05]  /*a0e0*/  BSYNC B0 ;  /* 0x0000000000007941 */ /* 0x000fea0003800000 */
.L_x_305:
        /* <DEDUP_REMOVED lines=8> */
.L_x_307:
[----:B------:R-:W-:Y:S01]  /*a170*/  MOV R6, R32 ;  /* 0x0000002000067202 */ /* 0x000fe20000000f00 */
[----:B------:R-:W-:Y:S06]  /*a180*/  BRA `(.L_x_308) ;  /* 0xffffffb400847947 */ /* 0x000fec000383ffff */
.L_x_117:
[----:B------:R-:W-:Y:S01]  /*a190*/  HFMA2 R2, -RZ, RZ, 0, 1.609325408935546875e-06 ;  /* 0x0000001bff027431 */ /* 0x000fe200000001ff */
[----:B------:R-:W-:Y:S01]  /*a1a0*/  BSSY B0, `(.L_x_309) ;  /* 0x0000007000007945 */ /* 0x000fe20003800000 */
[----:B------:R-:W-:Y:S01]  /*a1b0*/  IMAD.MOV.U32 R5, RZ, RZ, R19 ;  /* 0x000000ffff057224 */ /* 0x000fe200078e0013 */
[----:B------:R-:W-:Y:S01]  /*a1c0*/  MOV R0, 0xffffffff ;  /* 0xffffffff00007802 */ /* 0x000fe20000000f00 */
[----:B------:R-:W-:-:S07]  /*a1d0*/  IMAD.MOV.U32 R3, RZ, RZ, 0x1f ;  /* 0x0000001fff037424 */ /* 0x000fce00078e00ff */
[----:B-123--:R-:W-:Y:S05]  /*a1e0*/  WARPSYNC.COLLECTIVE R0, `(.L_x_310) ;  /* 0x0000000000087348 */ /* 0x00efea0003c00000 */
[----:B------:R0:W4:Y:S02]  /*a1f0*/  SHFL.IDX P0, R32, R5, R2, R3 ;  /* 0x0000000205207389 */ /* 0x0001240000000003 */
[----:B01234-:R-:W-:Y:S05]  /*a200*/  ENDCOLLECTIVE ;  /* 0x000000000000791b */ /* 0x01ffea0003800000 */
.L_x_310:
[----:B------:R-:W-:Y:S05]  /*a210*/  BSYNC B0 ;  /* 0x0000000000007941 */ /* 0x000fea0003800000 */
.L_x_309:
        /* <DEDUP_REMOVED lines=8> */
.L_x_311:
[----:B------:R-:W-:Y:S01]  /*a2a0*/  MOV R6, R32 ;  /* 0x0000002000067202 */ /* 0x000fe20000000f00 */
[----:B------:R-:W-:Y:S06]  /*a2b0*/  BRA `(.L_x_312) ;  /* 0xffffffb400d47947 */ /* 0x000fec000383ffff */
.L_x_121:
[----:B------:R-:W-:Y:S01]  /*a2c0*/  HFMA2 R2, -RZ, RZ, 0, 1.6689300537109375e-06 ;  /* 0x0000001cff027431 */ /* 0x000fe200000001ff */
[----:B------:R-:W-:Y:S01]  /*a2d0*/  BSSY B0, `(.L_x_313) ;  /* 0x0000007000007945 */ /* 0x000fe20003800000 */
[----:B------:R-:W-:Y:S01]  /*a2e0*/  IMAD.MOV.U32 R5, RZ, RZ, R19 ;  /* 0x000000ffff057224 */ /* 0x000fe200078e0013 */
[----:B------:R-:W-:Y:S01]  /*a2f0*/  MOV R0, 0xffffffff ;  /* 0xffffffff00007802 */ /* 0x000fe20000000f00 */
[----:B------:R-:W-:-:S07]  /*a300*/  IMAD.MOV.U32 R3, RZ, RZ, 0x1f ;  /* 0x0000001fff037424 */ /* 0x000fce00078e00ff */
[----:B-123--:R-:W-:Y:S05]  /*a310*/  WARPSYNC.COLLECTIVE R0, `(.L_x_314) ;  /* 0x0000000000087348 */ /* 0x00efea0003c00000 */
[----:B------:R0:W4:Y:S02]  /*a320*/  SHFL.IDX P0, R32, R5, R2, R3 ;  /* 0x0000000205207389 */ /* 0x0001240000000003 */
[----:B01234-:R-:W-:Y:S05]  /*a330*/  ENDCOLLECTIVE ;  /* 0x000000000000791b */ /* 0x01ffea0003800000 */
.L_x_314:
[----:B------:R-:W-:Y:S05]  /*a340*/  BSYNC B0 ;  /* 0x0000000000007941 */ /* 0x000fea0003800000 */
.L_x_313:
        /* <DEDUP_REMOVED lines=8> */
.L_x_315:
[----:B------:R-:W-:Y:S01]  /*a3d0*/  MOV R6, R32 ;  /* 0x0000002000067202 */ /* 0x000fe20000000f00 */
[----:B------:R-:W-:Y:S06]  /*a3e0*/  BRA `(.L_x_316) ;  /* 0xffffffb800247947 */ /* 0x000fec000383ffff */
.L_x_125:
[----:B------:R-:W-:Y:S01]  /*a3f0*/  HFMA2 R2, -RZ, RZ, 0, 1.728534698486328125e-06 ;  /* 0x0000001dff027431 */ /* 0x000fe200000001ff */
[----:B------:R-:W-:Y:S01]  /*a400*/  BSSY B0, `(.L_x_317) ;  /* 0x0000007000007945 */ /* 0x000fe20003800000 */
[----:B------:R-:W-:Y:S01]  /*a410*/  IMAD.MOV.U32 R5, RZ, RZ, R19 ;  /* 0x000000ffff057224 */ /* 0x000fe200078e0013 */
[----:B------:R-:W-:Y:S01]  /*a420*/  MOV R0, 0xffffffff ;  /* 0xffffffff00007802 */ /* 0x000fe20000000f00 */
[----:B------:R-:W-:-:S07]  /*a430*/  IMAD.MOV.U32 R3, RZ, RZ, 0x1f ;  /* 0x0000001fff037424 */ /* 0x000fce00078e00ff */
[----:B-123--:R-:W-:Y:S05]  /*a440*/  WARPSYNC.COLLECTIVE R0, `(.L_x_318) ;  /* 0x0000000000087348 */ /* 0x00efea0003c00000 */
[----:B------:R0:W4:Y:S02]  /*a450*/  SHFL.IDX P0, R32, R5, R2, R3 ;  /* 0x0000000205207389 */ /* 0x0001240000000003 */
[----:B01234-:R-:W-:Y:S05]  /*a460*/  ENDCOLLECTIVE ;  /* 0x000000000000791b */ /* 0x01ffea0003800000 */
.L_x_318:
[----:B------:R-:W-:Y:S05]  /*a470*/  BSYNC B0 ;  /* 0x0000000000007941 */ /* 0x000fea0003800000 */
.L_x_317:
        /* <DEDUP_REMOVED lines=8> */
.L_x_319:
[----:B------:R-:W-:Y:S01]  /*a500*/  MOV R6, R32 ;  /* 0x0000002000067202 */ /* 0x000fe20000000f00 */
[----:B------:R-:W-:Y:S06]  /*a510*/  BRA `(.L_x_320) ;  /* 0xffffffb800747947 */ /* 0x000fec000383ffff */
.L_x_129:
[----:B------:R-:W-:Y:S01]  /*a520*/  HFMA2 R2, -RZ, RZ, 0, 1.78813934326171875e-06 ;  /* 0x0000001eff027431 */ /* 0x000fe200000001ff */
[----:B------:R-:W-:Y:S01]  /*a530*/  BSSY B0, `(.L_x_321) ;  /* 0x0000007000007945 */ /* 0x000fe20003800000 */
[----:B------:R-:W-:Y:S01]  /*a540*/  IMAD.MOV.U32 R5, RZ, RZ, R19 ;  /* 0x000000ffff057224 */ /* 0x000fe200078e0013 */
[----:B------:R-:W-:Y:S01]  /*a550*/  MOV R0, 0xffffffff ;  /* 0xffffffff00007802 */ /* 0x000fe20000000f00 */
[----:B------:R-:W-:-:S07]  /*a560*/  IMAD.MOV.U32 R3, RZ, RZ, 0x1f ;  /* 0x0000001fff037424 */ /* 0x000fce00078e00ff */
[----:B-123--:R-:W-:Y:S05]  /*a570*/  WARPSYNC.COLLECTIVE R0, `(.L_x_322) ;  /* 0x0000000000087348 */ /* 0x00efea0003c00000 */
[----:B------:R0:W4:Y:S02]  /*a580*/  SHFL.IDX P0, R32, R5, R2, R3 ;  /* 0x0000000205207389 */ /* 0x0001240000000003 */
[----:B01234-:R-:W-:Y:S05]  /*a590*/  ENDCOLLECTIVE ;  /* 0x000000000000791b */ /* 0x01ffea0003800000 */
.L_x_322:
[----:B------:R-:W-:Y:S05]  /*a5a0*/  BSYNC B0 ;  /* 0x0000000000007941 */ /* 0x000fea0003800000 */
.L_x_321:
        /* <DEDUP_REMOVED lines=8> */
.L_x_323:
[----:B------:R-:W-:Y:S01]  /*a630*/  MOV R4, R32 ;  /* 0x0000002000047202 */ /* 0x000fe20000000f00 */
[----:B------:R-:W-:Y:S06]  /*a640*/  BRA `(.L_x_324) ;  /* 0xffffffb800c47947 */ /* 0x000fec000383ffff */
.L_x_133:
[----:B------:R-:W-:Y:S01]  /*a650*/  HFMA2 R2, -RZ, RZ, 0, 1.847743988037109375e-06 ;  /* 0x0000001fff027431 */ /* 0x000fe200000001ff */
[----:B------:R-:W-:Y:S01]  /*a660*/  BSSY B0, `(.L_x_325) ;  /* 0x0000007000007945 */ /* 0x000fe20003800000 */
[----:B------:R-:W-:Y:S01]  /*a670*/  IMAD.MOV.U32 R5, RZ, RZ, R19 ;  /* 0x000000ffff057224 */ /* 0x000fe200078e0013 */
[----:B------:R-:W-:Y:S01]  /*a680*/  MOV R0, 0xffffffff ;  /* 0xffffffff00007802 */ /* 0x000fe20000000f00 */
[----:B------:R-:W-:-:S07]  /*a690*/  IMAD.MOV.U32 R3, RZ, RZ, 0x1f ;  /* 0x0000001fff037424 */ /* 0x000fce00078e00ff */
[----:B01234-:R-:W-:Y:S05]  /*a6a0*/  WARPSYNC.COLLECTIVE R0, `(.L_x_326) ;  /* 0x0000000000087348 */ /* 0x01ffea0003c00000 */
[----:B------:R0:W0:Y:S02]  /*a6b0*/  SHFL.IDX P0, R32, R5, R2, R3 ;  /* 0x0000000205207389 */ /* 0x0000240000000003 */
[----:B01234-:R-:W-:Y:S05]  /*a6c0*/  ENDCOLLECTIVE ;  /* 0x000000000000791b */ /* 0x01ffea0003800000 */
.L_x_326:
[----:B------:R-:W-:Y:S05]  /*a6d0*/  BSYNC B0 ;  /* 0x0000000000007941 */ /* 0x000fea0003800000 */
.L_x_325:
[----:B------:R-:W-:Y:S05]  /*a6e0*/  BRA `(.L_x_327) ;  /* 0xffffffbc00307947 */ /* 0x000fea000383ffff */
.L_x_134:
        /* <DEDUP_REMOVED lines=8> */
.L_x_329:
[----:B------:R-:W-:Y:S05]  /*a770*/  BSYNC B0 ;  /* 0x0000000000007941 */ /* 0x000fea0003800000 */
.L_x_328:
[----:B------:R-:W-:Y:S05]  /*a780*/  BRA `(.L_x_330) ;  /* 0xffffffbc00107947 */ /* 0x000fea000383ffff */
        .weak           $__internal_0_$__cuda_sm20_div_rn_f64_full
        .type           $__internal_0_$__cuda_sm20_div_rn_f64_full,@function
        .size           $__internal_0_$__cuda_sm20_div_rn_f64_full,(.L_x_337 - $__internal_0_$__cuda_sm20_div_rn_f64_full)
$__internal_0_$__cuda_sm20_div_rn_f64_full:
[C---:B------:R-:W-:Y:S01]  /*a790*/  FSETP.GEU.AND P0, PT, |R9|.reuse, 1.469367938527859385e-39, PT ;  /* 0x001000000900780b */ /* 0x040fe20003f0e200 */
[----:B------:R-:W-:Y:S01]  /*a7a0*/  IMAD.MOV.U32 R8, RZ, RZ, R0 ;  /* 0x000000ffff087224 */ /* 0x000fe200078e0000 */
[----:B------:R-:W-:Y:S01]  /*a7b0*/  LOP3.LUT R6, R9, 0x800fffff, RZ, 0xc0, !PT ;  /* 0x800fffff09067812 */ /* 0x000fe200078ec0ff */
[----:B------:R-:W-:Y:S01]  /*a7c0*/  IMAD.MOV.U32 R10, RZ, RZ, 0x1 ;  /* 0x00000001ff0a7424 */ /* 0x000fe200078e00ff */
[C---:B------:R-:W-:Y:S01]  /*a7d0*/  FSETP.GEU.AND P2, PT, |R3|.reuse, 1.469367938527859385e-39, PT ;  /* 0x001000000300780b */ /* 0x040fe20003f4e200 */
[----:B------:R-:W-:Y:S01]  /*a7e0*/  BSSY.RECONVERGENT B0, `(.L_x_331) ;  /* 0x0000053000007945 */ /* 0x000fe20003800200 */
[----:B------:R-:W-:Y:S02]  /*a7f0*/  LOP3.LUT R7, R6, 0x3ff00000, RZ, 0xfc, !PT ;  /* 0x3ff0000006077812 */ /* 0x000fe400078efcff */
[----:B------:R-:W-:Y:S02]  /*a800*/  MOV R6, R0 ;  /* 0x0000000000067202 */ /* 0x000fe40000000f00 */
[----:B------:R-:W-:-:S02]  /*a810*/  LOP3.LUT R0, R3, 0x7ff00000, RZ, 0xc0, !PT ;  /* 0x7ff0000003007812 */ /* 0x000fc400078ec0ff */
[C---:B------:R-:W-:Y:S01]  /*a820*/  LOP3.LUT R24, R9.reuse, 0x7ff00000, RZ, 0xc0, !PT ;  /* 0x7ff0000009187812 */ /* 0x040fe200078ec0ff */
[----:B------:R-:W-:Y:S02]  /*a830*/  @!P0 DMUL R6, R8, 8.98846567431157953865e+307 ;  /* 0x7fe0000008068828 */ /* 0x000fe40000000000 */
[----:B------:R-:W-:Y:S01]  /*a840*/  IMAD.MOV.U32 R25, RZ, RZ, R0 ;  /* 0x000000ffff197224 */ /* 0x000fe200078e0000 */
[C---:B------:R-:W-:Y:S02]  /*a850*/  ISETP.GE.U32.AND P1, PT, R0.reuse, R24, PT ;  /* 0x000000180000720c */ /* 0x040fe40003f26070 */
[----:B------:R-:W-:Y:S01]  /*a860*/  @!P2 LOP3.LUT R5, R9, 0x7ff00000, RZ, 0xc0, !PT ;  /* 0x7ff000000905a812 */ /* 0x000fe200078ec0ff */
[----:B------:R-:W0:Y:S01]  /*a870*/  MUFU.RCP64H R11, R7 ;  /* 0x00000007000b7308 */ /* 0x000e220000001800 */
[----:B------:R-:W-:Y:S02]  /*a880*/  @!P2 MOV R20, RZ ;  /* 0x000000ff0014a202 */ /* 0x000fe40000000f00 */
[----:B------:R-:W-:-:S02]  /*a890*/  @!P2 ISETP.GE.U32.AND P3, PT, R0, R5, PT ;  /* 0x000000050000a20c */ /* 0x000fc40003f66070 */
[----:B------:R-:W-:Y:S02]  /*a8a0*/  MOV R5, 0x1ca00000 ;  /* 0x1ca0000000057802 */ /* 0x000fe40000000f00 */
[----:B------:R-:W-:Y:S02]  /*a8b0*/  @!P0 LOP3.LUT R24, R7, 0x7ff00000, RZ, 0xc0, !PT ;  /* 0x7ff0000007188812 */ /* 0x000fe400078ec0ff */
[----:B------:R-:W-:-:S03]  /*a8c0*/  @!P2 SEL R21, R5, 0x63400000, !P3 ;  /* 0x634000000515a807 */ /* 0x000fc60005800000 */
[----:B------:R-:W-:Y:S01]  /*a8d0*/  VIADD R27, R24, 0xffffffff ;  /* 0xffffffff181b7836 */ /* 0x000fe20000000000 */
[----:B------:R-:W-:Y:S01]  /*a8e0*/  @!P2 LOP3.LUT R21, R21, 0x80000000, R3, 0xf8, !PT ;  /* 0x800000001515a812 */ /* 0x000fe200078ef803 */
[----:B0-----:R-:W-:-:S03]  /*a8f0*/  DFMA R18, R10, -R6, 1 ;  /* 0x3ff000000a12742b */ /* 0x001fc60000000806 */
[----:B------:R-:W-:-:S05]  /*a900*/  @!P2 LOP3.LUT R21, R21, 0x100000, RZ, 0xfc, !PT ;  /* 0x001000001515a812 */ /* 0x000fca00078efcff */
[----:B------:R-:W-:-:S08]  /*a910*/  DFMA R18, R18, R18, R18 ;  /* 0x000000121212722b */ /* 0x000fd00000000012 */
[----:B------:R-:W-:Y:S01]  /*a920*/  DFMA R18, R10, R18, R10 ;  /* 0x000000120a12722b */ /* 0x000fe2000000000a */
[----:B------:R-:W-:Y:S01]  /*a930*/  SEL R11, R5, 0x63400000, !P1 ;  /* 0x63400000050b7807 */ /* 0x000fe20004800000 */
[----:B------:R-:W-:-:S03]  /*a940*/  IMAD.MOV.U32 R10, RZ, RZ, R2 ;  /* 0x000000ffff0a7224 */ /* 0x000fc600078e0002 */
[----:B------:R-:W-:-:S03]  /*a950*/  LOP3.LUT R11, R11, 0x800fffff, R3, 0xf8, !PT ;  /* 0x800fffff0b0b7812 */ /* 0x000fc600078ef803 */
[----:B------:R-:W-:-:S03]  /*a960*/  DFMA R22, R18, -R6, 1 ;  /* 0x3ff000001216742b */ /* 0x000fc60000000806 */
[----:B------:R-:W-:-:S05]  /*a970*/  @!P2 DFMA R10, R10, 2, -R20 ;  /* 0x400000000a0aa82b */ /* 0x000fca0000000814 */
[----:B------:R-:W-:-:S05]  /*a980*/  DFMA R18, R18, R22, R18 ;  /* 0x000000161212722b */ /* 0x000fca0000000012 */
[----:B------:R-:W-:-:S03]  /*a990*/  @!P2 LOP3.LUT R25, R11, 0x7ff00000, RZ, 0xc0, !PT ;  /* 0x7ff000000b19a812 */ /* 0x000fc600078ec0ff */
[----:B------:R-:W-:Y:S01]  /*a9a0*/  DMUL R20, R18, R10 ;  /* 0x0000000a12147228 */ /* 0x000fe20000000000 */
[----:B------:R-:W-:-:S04]  /*a9b0*/  IADD3 R26, PT, PT, R25, -0x1, RZ ;  /* 0xffffffff191a7810 */ /* 0x000fc80007ffe0ff */
[----:B------:R-:W-:-:S03]  /*a9c0*/  ISETP.GT.U32.AND P0, PT, R26, 0x7feffffe, PT ;  /* 0x7feffffe1a00780c */ /* 0x000fc60003f04070 */
[----:B------:R-:W-:Y:S01]  /*a9d0*/  DFMA R22, R20, -R6, R10 ;  /* 0x800000061416722b */ /* 0x000fe2000000000a */
[----:B------:R-:W-:-:S07]  /*a9e0*/  ISETP.GT.U32.OR P0, PT, R27, 0x7feffffe, P0 ;  /* 0x7feffffe1b00780c */ /* 0x000fce0000704470 */
[----:B------:R-:W-:-:S06]  /*a9f0*/  DFMA R18, R18, R22, R20 ;  /* 0x000000161212722b */ /* 0x000fcc0000000014 */
[----:B------:R-:W-:Y:S05]  /*aa00*/  @P0 BRA `(.L_x_332) ;  /* 0x00000000006c0947 */ /* 0x000fea0003800000 */
[----:B------:R-:W-:-:S04]  /*aa10*/  LOP3.LUT R3, R9, 0x7ff00000, RZ, 0xc0, !PT ;  /* 0x7ff0000009037812 */ /* 0x000fc800078ec0ff */
[CC--:B------:R-:W-:Y:S02]  /*aa20*/  VIADDMNMX R2, R0.reuse, -R3.reuse, 0xb9600000, !PT ;  /* 0xb960000000027446 */ /* 0x0c0fe40007800903 */
[----:B------:R-:W-:Y:S02]  /*aa30*/  ISETP.GE.U32.AND P0, PT, R0, R3, PT ;  /* 0x000000030000720c */ /* 0x000fe40003f06070 */
[----:B------:R-:W-:Y:S02]  /*aa40*/  VIMNMX R2, PT, PT, R2, 0x46a00000, PT ;  /* 0x46a0000002027848 */ /* 0x000fe40003fe0100 */
[----:B------:R-:W-:-:S04]  /*aa50*/  SEL R5, R5, 0x63400000, !P0 ;  /* 0x6340000005057807 */ /* 0x000fc80004000000 */
[----:B------:R-:W-:Y:S02]  /*aa60*/  IADD3 R5, PT, PT, -R5, R2, RZ ;  /* 0x0000000205057210 */ /* 0x000fe40007ffe1ff */
[----:B------:R-:W-:-:S03]  /*aa70*/  MOV R2, RZ ;  /* 0x000000ff00027202 */ /* 0x000fc60000000f00 */
[----:B------:R-:W-:-:S06]  /*aa80*/  VIADD R3, R5, 0x7fe00000 ;  /* 0x7fe0000005037836 */ /* 0x000fcc0000000000 */
[----:B------:R-:W-:-:S10]  /*aa90*/  DMUL R20, R18, R2 ;  /* 0x0000000212147228 */ /* 0x000fd40000000000 */
[----:B------:R-:W-:-:S13]  /*aaa0*/  FSETP.GTU.AND P0, PT, |R21|, 1.469367938527859385e-39, PT ;  /* 0x001000001500780b */ /* 0x000fda0003f0c200 */
[----:B------:R-:W-:Y:S05]  /*aab0*/  @P0 BRA `(.L_x_333) ;  /* 0x0000000000940947 */ /* 0x000fea0003800000 */
[----:B------:R-:W-:Y:S01]  /*aac0*/  DFMA R6, R18, -R6, R10 ;  /* 0x800000061206722b */ /* 0x000fe2000000000a */
[----:B------:R-:W-:-:S09]  /*aad0*/  IMAD.MOV.U32 R2, RZ, RZ, RZ ;  /* 0x000000ffff027224 */ /* 0x000fd200078e00ff */
[C---:B------:R-:W-:Y:S02]  /*aae0*/  FSETP.NEU.AND P0, PT, R7.reuse, RZ, PT ;  /* 0x000000ff0700720b */ /* 0x040fe40003f0d000 */
[----:B------:R-:W-:-:S04]  /*aaf0*/  LOP3.LUT R9, R7, 0x80000000, R9, 0x48, !PT ;  /* 0x8000000007097812 */ /* 0x000fc800078e4809 */
[----:B------:R-:W-:-:S07]  /*ab00*/  LOP3.LUT R3, R9, R3, RZ, 0xfc, !PT ;  /* 0x0000000309037212 */ /* 0x000fce00078efcff */
[----:B------:R-:W-:Y:S05]  /*ab10*/  @!P0 BRA `(.L_x_333) ;  /* 0x00000000007c8947 */ /* 0x000fea0003800000 */
[C---:B------:R-:W-:Y:S01]  /*ab20*/  IADD3 R7, PT, PT, -R5.reuse, RZ, RZ ;  /* 0x000000ff05077210 */ /* 0x040fe20007ffe1ff */
[----:B------:R-:W-:Y:S01]  /*ab30*/  IMAD.MOV.U32 R6, RZ, RZ, RZ ;  /* 0x000000ffff067224 */ /* 0x000fe200078e00ff */
[----:B------:R-:W-:Y:S01]  /*ab40*/  DMUL.RP R2, R18, R2 ;  /* 0x0000000212027228 */ /* 0x000fe20000008000 */
[----:B------:R-:W-:-:S04]  /*ab50*/  IADD3 R5, PT, PT, -R5, -0x43300000, RZ ;  /* 0xbcd0000005057810 */ /* 0x000fc80007ffe1ff */
[----:B------:R-:W-:-:S05]  /*ab60*/  DFMA R6, R20, -R6, R18 ;  /* 0x800000061406722b */ /* 0x000fca0000000012 */
[----:B------:R-:W-:-:S05]  /*ab70*/  LOP3.LUT R9, R3, R9, RZ, 0x3c, !PT ;  /* 0x0000000903097212 */ /* 0x000fca00078e3cff */
[----:B------:R-:W-:-:S04]  /*ab80*/  FSETP.NEU.AND P0, PT, |R7|, R5, PT ;  /* 0x000000050700720b */ /* 0x000fc80003f0d200 */
[----:B------:R-:W-:Y:S02]  /*ab90*/  FSEL R20, R2, R20, !P0 ;  /* 0x0000001402147208 */ /* 0x000fe40004000000 */
[----:B------:R-:W-:Y:S01]  /*aba0*/  FSEL R21, R9, R21, !P0 ;  /* 0x0000001509157208 */ /* 0x000fe20004000000 */
[----:B------:R-:W-:Y:S06]  /*abb0*/  BRA `(.L_x_333) ;  /* 0x0000000000547947 */ /* 0x000fec0003800000 */
.L_x_332:
[----:B------:R-:W-:-:S14]  /*abc0*/  DSETP.NAN.AND P0, PT, R2, R2, PT ;  /* 0x000000020200722a */ /* 0x000fdc0003f08000 */
[----:B------:R-:W-:Y:S05]  /*abd0*/  @P0 BRA `(.L_x_334) ;  /* 0x0000000000440947 */ /* 0x000fea0003800000 */
[----:B------:R-:W-:-:S14]  /*abe0*/  DSETP.NAN.AND P0, PT, R8, R8, PT ;  /* 0x000000080800722a */ /* 0x000fdc0003f08000 */
[----:B------:R-:W-:Y:S05]  /*abf0*/  @P0 BRA `(.L_x_335) ;  /* 0x0000000000300947 */ /* 0x000fea0003800000 */
[----:B------:R-:W-:Y:S01]  /*ac00*/  ISETP.NE.AND P0, PT, R25, R24, PT ;  /* 0x000000181900720c */ /* 0x000fe20003f05270 */
[----:B------:R-:W-:Y:S01]  /*ac10*/  IMAD.MOV.U32 R21, RZ, RZ, -0x80000 ;  /* 0xfff80000ff157424 */ /* 0x000fe200078e00ff */
[----:B------:R-:W-:-:S11]  /*ac20*/  MOV R20, 0x0 ;  /* 0x0000000000147802 */ /* 0x000fd60000000f00 */
[----:B------:R-:W-:Y:S05]  /*ac30*/  @!P0 BRA `(.L_x_333) ;  /* 0x0000000000348947 */ /* 0x000fea0003800000 */
[----:B------:R-:W-:Y:S02]  /*ac40*/  ISETP.NE.AND P0, PT, R25, 0x7ff00000, PT ;  /* 0x7ff000001900780c */ /* 0x000fe40003f05270 */
[----:B------:R-:W-:Y:S02]  /*ac50*/  LOP3.LUT R21, R3, 0x80000000, R9, 0x48, !PT ;  /* 0x8000000003157812 */ /* 0x000fe400078e4809 */
[----:B------:R-:W-:-:S13]  /*ac60*/  ISETP.EQ.OR P0, PT, R24, RZ, !P0 ;  /* 0x000000ff1800720c */ /* 0x000fda0004702670 */
[----:B------:R-:W-:Y:S02]  /*ac70*/  @P0 LOP3.LUT R0, R21, 0x7ff00000, RZ, 0xfc, !PT ;  /* 0x7ff0000015000812 */ /* 0x000fe400078efcff */
[----:B------:R-:W-:Y:S01]  /*ac80*/  @!P0 MOV R20, RZ ;  /* 0x000000ff00148202 */ /* 0x000fe20000000f00 */
[----:B------:R-:W-:Y:S01]  /*ac90*/  @P0 IMAD.MOV.U32 R20, RZ, RZ, RZ ;  /* 0x000000ffff140224 */ /* 0x000fe200078e00ff */
[----:B------:R-:W-:Y:S01]  /*aca0*/  @P0 MOV R21, R0 ;  /* 0x0000000000150202 */ /* 0x000fe20000000f00 */
[----:B------:R-:W-:Y:S06]  /*acb0*/  BRA `(.L_x_333) ;  /* 0x0000000000147947 */ /* 0x000fec0003800000 */
.L_x_335:
[----:B------:R-:W-:Y:S01]  /*acc0*/  LOP3.LUT R21, R9, 0x80000, RZ, 0xfc, !PT ;  /* 0x0008000009157812 */ /* 0x000fe200078efcff */
[----:B------:R-:W-:Y:S01]  /*acd0*/  IMAD.MOV.U32 R20, RZ, RZ, R8 ;  /* 0x000000ffff147224 */ /* 0x000fe200078e0008 */
[----:B------:R-:W-:Y:S06]  /*ace0*/  BRA `(.L_x_333) ;  /* 0x0000000000087947 */ /* 0x000fec0003800000 */
.L_x_334:
[----:B------:R-:W-:Y:S02]  /*acf0*/  LOP3.LUT R21, R3, 0x80000, RZ, 0xfc, !PT ;  /* 0x0008000003157812 */ /* 0x000fe400078efcff */
[----:B------:R-:W-:-:S07]  /*ad00*/  MOV R20, R2 ;  /* 0x0000000200147202 */ /* 0x000fce0000000f00 */
.L_x_333:
[----:B------:R-:W-:Y:S05]  /*ad10*/  BSYNC.RECONVERGENT B0 ;  /* 0x0000000000007941 */ /* 0x000fea0003800200 */
.L_x_331:
[----:B------:R-:W-:Y:S02]  /*ad20*/  HFMA2 R3, -RZ, RZ, 0, 0 ;  /* 0x00000000ff037431 */ /* 0x000fe400000001ff */
[----:B------:R-:W-:Y:S01]  /*ad30*/  IMAD.MOV.U32 R2, RZ, RZ, R12 ;  /* 0x000000ffff027224 */ /* 0x000fe200078e000c */
[----:B------:R-:W-:Y:S01]  /*ad40*/  MOV R19, R21 ;  /* 0x0000001500137202 */ /* 0x000fe20000000f00 */
[----:B------:R-:W-:Y:S02]  /*ad50*/  IMAD.MOV.U32 R18, RZ, RZ, R20 ;  /* 0x000000ffff127224 */ /* 0x000fe400078e0014 */
[----:B------:R-:W-:Y:S05]  /*ad60*/  RET.REL.NODEC R2 `(_Z12trsm_mul32_LIdLi4ELb1ELb0ELb0ELb0EEviiT_PKS0_iPS0_ii) ;  /* 0xffffff5002a47950 */ /* 0x000fea0003c3ffff */
.L_x_336:
[----:B------:R-:W-:-:S00]  /*ad70*/  BRA `(.L_x_336) ;  /* 0xfffffffc00fc7947 */ /* 0x000fc0000383ffff */
[----:B------:R-:W-:-:S00]  /*ad80*/  NOP ;  /* 0x0000000000007918 */ /* 0x000fc00000000000 */
[----:B------:R-:W-:-:S00]  /*ad90*/  NOP ;  /* 0x0000000000007918 */ /* 0x000fc00000000000 */
[----:B------:R-:W-:-:S00]  /*ada0*/  NOP ;  /* 0x0000000000007918 */ /* 0x000fc00000000000 */
[----:B------:R-:W-:-:S00]  /*adb0*/  NOP ;  /* 0x0000000000007918 */ /* 0x000fc00000000000 */
[----:B------:R-:W-:-:S00]  /*adc0*/  NOP ;  /* 0x0000000000007918 */ /* 0x000fc00000000000 */
[----:B------:R-:W-:-:S00]  /*add0*/  NOP ;  /* 0x0000000000007918 */ /* 0x000fc00000000000 */
[----:B------:R-:W-:-:S00]  /*ade0*/  NOP ;  /* 0x0000000000007918 */ /* 0x000fc00000000000 */
[----:B------:R-:W-:-:S00]  /*adf0*/  NOP ;  /* 0x0000000000007918 */ /* 0x000fc00000000000 */
.L_x_337:


//--------------------- .nv.shared._Z12trsm_mul32_LIdLi4ELb1ELb0ELb0ELb0EEviiT_PKS0_iPS0_ii --------------------------
	.section	.nv.shared._Z12trsm_mul32_LIdLi4ELb1ELb0ELb0ELb0EEviiT_PKS0_iPS0_ii,"aw",@nobits
	.sectionflags	@""
	.align	8
.nv.shared._Z12trsm_mul32_LIdLi4ELb1ELb0ELb0ELb0EEviiT_PKS0_iPS0_ii:
	.zero		9472


//--------------------- .nv.shared.reserved.0     --------------------------
	.section	.nv.shared.reserved.0,"aw",@nobits
	.weak		__nv_reservedSMEM_offset_0_alias
	.size		__nv_reservedSMEM_offset_0_alias, 0, 64
	.other		__nv_reservedSMEM_offset_0_alias,@"STO_CUDA_RESERVED_SHARED STV_DEFAULT"
__nv_reservedSMEM_offset_0_alias:
	.zero		0
	.zero		64


//--------------------- .nv.constant0._Z12trsm_mul32_LIdLi4ELb1ELb0ELb0ELb0EEviiT_PKS0_iPS0_ii --------------------------
	.section	.nv.constant0._Z12trsm_mul32_LIdLi4ELb1ELb0ELb0ELb0EEviiT_PKS0_iPS0_ii,"a",@progbits
	.sectionflags	@""
	.align	4
.nv.constant0._Z12trsm_mul32_LIdLi4ELb1ELb0ELb0ELb0EEviiT_PKS0_iPS0_ii:
	.zero		944


//--------------------- SYMBOLS --------------------------

	.type		.nv.reservedSmem.offset0,@object
	.size		.nv.reservedSmem.offset0,0x4
	.type		.nv.reservedSmem.cap,@object
	.size		.nv.reservedSmem.cap,0x4
